// auto-generated by cutlass_sweep.gemm — config: {"arch": "sm_90", "cluster_m": 1, "cluster_n": 1, "dtype": "e5m2", "dtype_b": "e4m3", "layout": "nt", "stages": 0, "tile_k": 128, "tile_m": 256, "tile_n": 256}
#include "cutlass/cutlass.h"
#include "cutlass/gemm/collective/collective_builder.hpp"
#include "cutlass/gemm/device/gemm_universal_adapter.h"
#include "cutlass/gemm/kernel/gemm_universal.hpp"
#include "cutlass/epilogue/collective/collective_builder.hpp"

using ElemA = cutlass::float_e5m2_t;
using ElemB = cutlass::float_e4m3_t;
using ElemCD = cutlass::float_e5m2_t;
using Acc  = float;
using TileShape    = cute::Shape<cute::_256, cute::_256, cute::_128>;
using ClusterShape = cute::Shape<cute::_1, cute::_1, cute::_1>;

using CollectiveEpilogue = typename cutlass::epilogue::collective::CollectiveBuilder<
    cutlass::arch::Sm90, cutlass::arch::OpClassTensorOp,
    TileShape, ClusterShape,
    cutlass::epilogue::collective::EpilogueTileAuto,
    Acc, Acc,
    ElemCD, cutlass::layout::RowMajor, 128 / cutlass::sizeof_bits<ElemCD>::value,
    ElemCD, cutlass::layout::RowMajor, 128 / cutlass::sizeof_bits<ElemCD>::value,
    cutlass::epilogue::collective::EpilogueScheduleAuto
  >::CollectiveOp;

using CollectiveMainloop = typename cutlass::gemm::collective::CollectiveBuilder<
    cutlass::arch::Sm90, cutlass::arch::OpClassTensorOp,
    ElemA, cutlass::layout::RowMajor, 128 / cutlass::sizeof_bits<ElemA>::value,
    ElemB, cutlass::layout::ColumnMajor, 128 / cutlass::sizeof_bits<ElemB>::value,
    Acc,
    TileShape, ClusterShape,
    cutlass::gemm::collective::StageCountAutoCarveout<static_cast<int>(sizeof(typename CollectiveEpilogue::SharedStorage))>,
    cutlass::gemm::collective::KernelScheduleAuto
  >::CollectiveOp;

using GemmKernel = cutlass::gemm::kernel::GemmUniversal<
    cute::Shape<int,int,int,int>,
    CollectiveMainloop,
    CollectiveEpilogue
>;
using Gemm = cutlass::gemm::device::GemmUniversalAdapter<GemmKernel>;

// Force the device kernel symbol into the cubin without needing a host main.
auto* _anchor = &cutlass::device_kernel<GemmKernel>;


// ===== COMPILED SASS (sm_90a) =====

	.target	sm_90a

	.elftype	@"ET_EXEC"


//--------------------- .note.nv.tkinfo           --------------------------
	.section	.note.nv.tkinfo,"",@"SHT_NOTE"
	.sectionflags	@"SHF_NOTE_NV_TKINFO"
	.tkinfo
        /*0018*/ 	.word	0x00000002
        /*0030*/ 	.string	""
        /*0030*/ 	.string	"ptxas"
        /*0030*/ 	.string	"Cuda compilation tools, release 13.0, V13.0.88"
        /*0030*/ 	.string	"Build cuda_13.0.r13.0/compiler.36424714_0"
        /*0030*/ 	.string	"-arch sm_90a -m 64 "



//--------------------- .note.nv.cuinfo           --------------------------
	.section	.note.nv.cuinfo,"",@"SHT_NOTE"
	.sectionflags	@"SHF_NOTE_NV_CUINFO"
        /*0018*/ 	.short	0x0002
        /*001a*/ 	.short	0x005a
        /*001c*/ 	.short	0x0082
	.zero		2


//--------------------- .nv.info                  --------------------------
	.section	.nv.info,"",@"SHT_CUDA_INFO"
	.align	4


	//----- nvinfo : EIATTR_REGCOUNT
	.align		4
        /*0000*/ 	.byte	0x04, 0x2f
        /*0002*/ 	.short	(.L_12 - .L_11)
	.align		4
.L_11:
        /*0004*/ 	.word	index@(_ZN7cutlass13device_kernelINS_4gemm6kernel13GemmUniversalIN4cute5tupleIJiiiiEEENS1_10collective13CollectiveMmaINS1_37MainloopSm90TmaGmmaWarpSpecializedFP8ILi3ENS5_IJNS4_1CILi1EEESB_SB_EEENS1_35KernelTmaWarpSpecializedCooperativeEEENS5_IJNSA_ILi256EEESF_NSA_ILi128EEEEEENS_12float_e5m2_tENS5_IJlSB_lEEENS_12float_e4m3_tESJ_NS4_8TiledMMAINS4_8MMA_AtomIJNS4_4SM904GMMA31MMA_64x256x32_F32E5M2E4M3_SS_TNILNSO_7ScaleInE1ELSQ_1EEEEEENS4_6LayoutINS5_IJNSA_ILi2EEESB_SB_EEENS5_IJSB_NSA_ILi0EEESW_EEEEENS5_IJNS4_10UnderscoreESZ_SZ_EEEEENS4_13SM90_TMA_LOADENS4_14ComposedLayoutINS4_7SwizzleILi3ELi4ELi3EEENS4_18smem_ptr_flag_bitsILi8EEENST_INS5_IJNSA_ILi8EEESG_EEENS5_IJSG_SB_EEEEEEEvNS4_8identityES12_S1C_vS1D_EENS_8epilogue10collective6detail29Sm90TmaWarpSpecializedAdapterINS1G_15DefaultEpilogueISI_SJ_SJ_NS1F_6thread17LinearCombinationISI_Li1EffLNS1K_9ScaleType4KindE0ELNS_15FloatRoundStyleE2ESI_EENS1_15EpilogueDefaultEEEEEvvEEEEvNT_6ParamsE)
        /*0008*/ 	.word	0x000000a8


	//----- nvinfo : EIATTR_FRAME_SIZE
	.align		4
.L_12:
        /*000c*/ 	.byte	0x04, 0x11
        /*000e*/ 	.short	(.L_14 - .L_13)
	.align		4
.L_13:
        /*0010*/ 	.word	index@(_ZN7cutlass13device_kernelINS_4gemm6kernel13GemmUniversalIN4cute5tupleIJiiiiEEENS1_10collective13CollectiveMmaINS1_37MainloopSm90TmaGmmaWarpSpecializedFP8ILi3ENS5_IJNS4_1CILi1EEESB_SB_EEENS1_35KernelTmaWarpSpecializedCooperativeEEENS5_IJNSA_ILi256EEESF_NSA_ILi128EEEEEENS_12float_e5m2_tENS5_IJlSB_lEEENS_12float_e4m3_tESJ_NS4_8TiledMMAINS4_8MMA_AtomIJNS4_4SM904GMMA31MMA_64x256x32_F32E5M2E4M3_SS_TNILNSO_7ScaleInE1ELSQ_1EEEEEENS4_6LayoutINS5_IJNSA_ILi2EEESB_SB_EEENS5_IJSB_NSA_ILi0EEESW_EEEEENS5_IJNS4_10UnderscoreESZ_SZ_EEEEENS4_13SM90_TMA_LOADENS4_14ComposedLayoutINS4_7SwizzleILi3ELi4ELi3EEENS4_18smem_ptr_flag_bitsILi8EEENST_INS5_IJNSA_ILi8EEESG_EEENS5_IJSG_SB_EEEEEEEvNS4_8identityES12_S1C_vS1D_EENS_8epilogue10collective6detail29Sm90TmaWarpSpecializedAdapterINS1G_15DefaultEpilogueISI_SJ_SJ_NS1F_6thread17LinearCombinationISI_Li1EffLNS1K_9ScaleType4KindE0ELNS_15FloatRoundStyleE2ESI_EENS1_15EpilogueDefaultEEEEEvvEEEEvNT_6ParamsE)
        /*0014*/ 	.word	0x00000cc0


	//----- nvinfo : EIATTR_MIN_STACK_SIZE
	.align		4
.L_14:
        /*0018*/ 	.byte	0x04, 0x12
        /*001a*/ 	.short	(.L_16 - .L_15)
	.align		4
.L_15:
        /*001c*/ 	.word	index@(_ZN7cutlass13device_kernelINS_4gemm6kernel13GemmUniversalIN4cute5tupleIJiiiiEEENS1_10collective13CollectiveMmaINS1_37MainloopSm90TmaGmmaWarpSpecializedFP8ILi3ENS5_IJNS4_1CILi1EEESB_SB_EEENS1_35KernelTmaWarpSpecializedCooperativeEEENS5_IJNSA_ILi256EEESF_NSA_ILi128EEEEEENS_12float_e5m2_tENS5_IJlSB_lEEENS_12float_e4m3_tESJ_NS4_8TiledMMAINS4_8MMA_AtomIJNS4_4SM904GMMA31MMA_64x256x32_F32E5M2E4M3_SS_TNILNSO_7ScaleInE1ELSQ_1EEEEEENS4_6LayoutINS5_IJNSA_ILi2EEESB_SB_EEENS5_IJSB_NSA_ILi0EEESW_EEEEENS5_IJNS4_10UnderscoreESZ_SZ_EEEEENS4_13SM90_TMA_LOADENS4_14ComposedLayoutINS4_7SwizzleILi3ELi4ELi3EEENS4_18smem_ptr_flag_bitsILi8EEENST_INS5_IJNSA_ILi8EEESG_EEENS5_IJSG_SB_EEEEEEEvNS4_8identityES12_S1C_vS1D_EENS_8epilogue10collective6detail29Sm90TmaWarpSpecializedAdapterINS1G_15DefaultEpilogueISI_SJ_SJ_NS1F_6thread17LinearCombinationISI_Li1EffLNS1K_9ScaleType4KindE0ELNS_15FloatRoundStyleE2ESI_EENS1_15EpilogueDefaultEEEEEvvEEEEvNT_6ParamsE)
        /*0020*/ 	.word	0x00000cc0
.L_16:


//--------------------- .nv.compat                --------------------------
	.section	.nv.compat,"",@"SHT_CUDA_COMPAT_INFO"
	.align	4
        /*0000*/ 	.byte	0x02, 0x09, 0x01, 0x00, 0x02, 0x02, 0x04, 0x00, 0x02, 0x05, 0x05, 0x00, 0x03, 0x07, 0x01, 0x01
        /*0010*/ 	.byte	0x02, 0x03, 0x01, 0x00, 0x02, 0x06, 0x01, 0x00, 0x04, 0x0b, 0x08, 0x00, 0x00, 0x00, 0x00, 0x00
        /*0020*/ 	.byte	0x00, 0x00, 0x00, 0x00


//--------------------- .nv.info._ZN7cutlass13device_kernelINS_4gemm6kernel13GemmUniversalIN4cute5tupleIJiiiiEEENS1_10collective13CollectiveMmaINS1_37MainloopSm90TmaGmmaWarpSpecializedFP8ILi3ENS5_IJNS4_1CILi1EEESB_SB_EEENS1_35KernelTmaWarpSpecializedCooperativeEEENS5_IJNSA_ILi256EEESF_NSA_ILi128EEEEEENS_12float_e5m2_tENS5_IJlSB_lEEENS_12float_e4m3_tESJ_NS4_8TiledMMAINS4_8MMA_AtomIJNS4_4SM904GMMA31MMA_64x256x32_F32E5M2E4M3_SS_TNILNSO_7ScaleInE1ELSQ_1EEEEEENS4_6LayoutINS5_IJNSA_ILi2EEESB_SB_EEENS5_IJSB_NSA_ILi0EEESW_EEEEENS5_IJNS4_10UnderscoreESZ_SZ_EEEEENS4_13SM90_TMA_LOADENS4_14ComposedLayoutINS4_7SwizzleILi3ELi4ELi3EEENS4_18smem_ptr_flag_bitsILi8EEENST_INS5_IJNSA_ILi8EEESG_EEENS5_IJSG_SB_EEEEEEEvNS4_8identityES12_S1C_vS1D_EENS_8epilogue10collective6detail29Sm90TmaWarpSpecializedAdapterINS1G_15DefaultEpilogueISI_SJ_SJ_NS1F_6thread17LinearCombinationISI_Li1EffLNS1K_9ScaleType4KindE0ELNS_15FloatRoundStyleE2ESI_EENS1_15EpilogueDefaultEEEEEvvEEEEvNT_6ParamsE --------------------------
	.section	.nv.info._ZN7cutlass13device_kernelINS_4gemm6kernel13GemmUniversalIN4cute5tupleIJiiiiEEENS1_10collective13CollectiveMmaINS1_37MainloopSm90TmaGmmaWarpSpecializedFP8ILi3ENS5_IJNS4_1CILi1EEESB_SB_EEENS1_35KernelTmaWarpSpecializedCooperativeEEENS5_IJNSA_ILi256EEESF_NSA_ILi128EEEEEENS_12float_e5m2_tENS5_IJlSB_lEEENS_12float_e4m3_tESJ_NS4_8TiledMMAINS4_8MMA_AtomIJNS4_4SM904GMMA31MMA_64x256x32_F32E5M2E4M3_SS_TNILNSO_7ScaleInE1ELSQ_1EEEEEENS4_6LayoutINS5_IJNSA_ILi2EEESB_SB_EEENS5_IJSB_NSA_ILi0EEESW_EEEEENS5_IJNS4_10UnderscoreESZ_SZ_EEEEENS4_13SM90_TMA_LOADENS4_14ComposedLayoutINS4_7SwizzleILi3ELi4ELi3EEENS4_18smem_ptr_flag_bitsILi8EEENST_INS5_IJNSA_ILi8EEESG_EEENS5_IJSG_SB_EEEEEEEvNS4_8identityES12_S1C_vS1D_EENS_8epilogue10collective6detail29Sm90TmaWarpSpecializedAdapterINS1G_15DefaultEpilogueISI_SJ_SJ_NS1F_6thread17LinearCombinationISI_Li1EffLNS1K_9ScaleType4KindE0ELNS_15FloatRoundStyleE2ESI_EENS1_15EpilogueDefaultEEEEEvvEEEEvNT_6ParamsE,"",@"SHT_CUDA_INFO"
	.sectionflags	@""
	.align	4


	//----- nvinfo : EIATTR_CUDA_API_VERSION
	.align		4
        /*0000*/ 	.byte	0x04, 0x37
        /*0002*/ 	.short	(.L_18 - .L_17)
.L_17:
        /*0004*/ 	.word	0x00000082


	//----- nvinfo : EIATTR_KPARAM_INFO
	.align		4
.L_18:
        /*0008*/ 	.byte	0x04, 0x17
        /*000a*/ 	.short	(.L_20 - .L_19)
.L_19:
        /*000c*/ 	.word	0x00000000
        /*0010*/ 	.short	0x0000
        /*0012*/ 	.short	0x0070
        /*0014*/ 	.byte	0x00, 0xf0, 0x01, 0x10


	//----- nvinfo : EIATTR_SPARSE_MMA_MASK
	.align		4
.L_20:
        /*0018*/ 	.byte	0x03, 0x50
        /*001a*/ 	.short	0x0000


	//----- nvinfo : EIATTR_MAXREG_COUNT
	.align		4
        /*001c*/ 	.byte	0x03, 0x1b
        /*001e*/ 	.short	0x00a8


	//----- nvinfo : EIATTR_NUM_BARRIERS
	.align		4
        /*0020*/ 	.byte	0x02, 0x4c
        /*0022*/ 	.byte	0x01
	.zero		1


	//----- nvinfo : EIATTR_ANNOTATIONS
	.align		4
        /*0024*/ 	.byte	0x04, 0x55
        /*0026*/ 	.short	(.L_22 - .L_21)


	//   ....[0]....
.L_21:
        /*0028*/ 	.word	0x00000001
        /*002c*/ 	.byte	0x70, 0x05, 0x00, 0x00, 0x01, 0x00, 0x00, 0x00, 0x90, 0x05, 0x00, 0x00, 0x01, 0x00, 0x00, 0x00
        /* <DEDUP_REMOVED lines=2035> */
        /*7f6c*/ 	.byte	0xf0, 0x98, 0x02, 0x00


	//----- nvinfo : EIATTR_MERCURY_ISA_VERSION
	.align		4
.L_22:
        /*7f70*/ 	.byte	0x03, 0x5f
        /*7f72*/ 	.short	0x0101


	//----- nvinfo : EIATTR_INT_WARP_WIDE_INSTR_OFFSETS
	.align		4
        /*7f74*/ 	.byte	0x04, 0x31
        /*7f76*/ 	.short	(.L_24 - .L_23)


	//   ....[0]....
.L_23:
        /*7f78*/ 	.word	0x00000460


	//   ....[1]....
        /*7f7c*/ 	.word	0x00000480


	//   ....[2]....
        /*7f80*/ 	.word	0x00000580


	//----- nvinfo : EIATTR_COOP_GROUP_MASK_REGIDS
	.align		4
.L_24:
        /*7f84*/ 	.byte	0x04, 0x29
        /*7f86*/ 	.short	(.L_26 - .L_25)


	//   ....[0]....
.L_25:
        /*7f88*/ 	.word	0xffffffff


	//   ....[1]....
        /*7f8c*/ 	.word	0xffffffff


	//   ....[2]....
        /*7f90*/ 	.word	0xffffffff


	//   ....[3]....
        /*7f94*/ 	.word	0xffffffff


	//   ....[4]....
        /*7f98*/ 	.word	0xffffffff


	//----- nvinfo : EIATTR_COOP_GROUP_INSTR_OFFSETS
	.align		4
.L_26:
        /*7f9c*/ 	.byte	0x04, 0x28
        /*7f9e*/ 	.short	(.L_28 - .L_27)


	//   ....[0]....
.L_27:
        /*7fa0*/ 	.word	0x00000070


	//   ....[1]....
        /*7fa4*/ 	.word	0x00000080


	//   ....[2]....
        /*7fa8*/ 	.word	0x000001a0


	//   ....[3]....
        /*7fac*/ 	.word	0x000003a0


	//   ....[4]....
        /*7fb0*/ 	.word	0x000026a0


	//----- nvinfo : EIATTR_REG_RECONFIG
	.align		4
.L_28:
        /*7fb4*/ 	.byte	0x01, 0x54
	.zero		2


	//----- nvinfo : EIATTR_MBARRIER_INSTR_OFFSETS
	.align		4
        /*7fb8*/ 	.byte	0x04, 0x39
        /*7fba*/ 	.short	(.L_30 - .L_29)


	//   ....[0]....
.L_29:
        /*7fbc*/ 	.word	0x00000320
        /*7fc0*/ 	.word	0x000000ff
        /*7fc4*/ 	.word	0x00000000
        /*7fc8*/ 	.short	0x0100
        /*7fca*/ 	.byte	0x09
	.zero		1


	//   ....[1]....
        /*7fcc*/ 	.word	0x00000330
        /*7fd0*/ 	.word	0x000000ff
        /*7fd4*/ 	.word	0x00000018
        /*7fd8*/ 	.short	0x0100
        /*7fda*/ 	.byte	0x09
	.zero		1


	//   ....[2]....
        /*7fdc*/ 	.word	0x00000340
        /*7fe0*/ 	.word	0x000000ff
        /*7fe4*/ 	.word	0x00000008
        /*7fe8*/ 	.short	0x0100
        /*7fea*/ 	.byte	0x09
	.zero		1


	//   ....[3]....
        /*7fec*/ 	.word	0x00000350
        /*7ff0*/ 	.word	0x000000ff
        /*7ff4*/ 	.word	0x00000020
        /*7ff8*/ 	.short	0x0100
        /*7ffa*/ 	.byte	0x09
	.zero		1


	//   ....[4]....
        /*7ffc*/ 	.word	0x00000360
        /*8000*/ 	.word	0x000000ff
        /*8004*/ 	.word	0x00000010
        /*8008*/ 	.short	0x0100
        /*800a*/ 	.byte	0x09
	.zero		1


	//   ....[5]....
        /*800c*/ 	.word	0x00000370
        /*8010*/ 	.word	0x000000ff
        /*8014*/ 	.word	0x00000028
        /*8018*/ 	.short	0x0100
        /*801a*/ 	.byte	0x09
	.zero		1


	//   ....[6]....
        /*801c*/ 	.word	0x000005b0
        /*8020*/ 	.word	0x000000ff
        /*8024*/ 	.word	0x00000040
        /*8028*/ 	.short	0x0100
        /*802a*/ 	.byte	0x06
	.zero		1


	//   ....[7]....
        /*802c*/ 	.word	0x000005c0
        /*8030*/ 	.word	0x000000ff
        /*8034*/ 	.word	0x00000048
        /*8038*/ 	.short	0x0100
        /*803a*/ 	.byte	0x06
	.zero		1


	//   ....[8]....
        /*803c*/ 	.word	0x00002a90
        /*8040*/ 	.word	0x000000ff
        /*8044*/ 	.word	0x00000000
        /*8048*/ 	.short	0x010a
        /*804a*/ 	.byte	0x06
	.zero		1


	//   ....[9]....
        /*804c*/ 	.word	0x00002ad0
        /*8050*/ 	.word	0x000000ff
        /*8054*/ 	.word	0x00000000
        /*8058*/ 	.short	0x010a
        /*805a*/ 	.byte	0x06
	.zero		1


	//   ....[10]....
        /*805c*/ 	.word	0x00008de0
        /*8060*/ 	.word	0x000000ff
        /*8064*/ 	.word	0x00000000
        /*8068*/ 	.short	0x010a
        /*806a*/ 	.byte	0x10
	.zero		1


	//   ....[11]....
        /*806c*/ 	.word	0x00008e20
        /*8070*/ 	.word	0x000000ff
        /*8074*/ 	.word	0x00000000
        /*8078*/ 	.short	0x010a
        /*807a*/ 	.byte	0x10
	.zero		1


	//   ....[12]....
        /*807c*/ 	.word	0x00011620
        /*8080*/ 	.word	0x000000ff
        /*8084*/ 	.word	0x00000000
        /*8088*/ 	.short	0x0101
        /*808a*/ 	.byte	0x08
	.zero		1


	//   ....[13]....
        /*808c*/ 	.word	0x000150f0
        /*8090*/ 	.word	0x000000ff
        /*8094*/ 	.word	0x00000000
        /*8098*/ 	.short	0x0101
        /*809a*/ 	.byte	0x08
	.zero		1


	//   ....[14]....
        /*809c*/ 	.word	0x00028be0
        /*80a0*/ 	.word	0x00000010
        /*80a4*/ 	.word	0x00000018
        /*80a8*/ 	.short	0x010a
        /*80aa*/ 	.byte	0x3f
	.zero		1


	//   ....[15]....
        /*80ac*/ 	.word	0x00028f10
        /*80b0*/ 	.word	0x00000002
        /*80b4*/ 	.word	0x00000048
        /*80b8*/ 	.short	0x0101
        /*80ba*/ 	.byte	0x3f
	.zero		1


	//   ....[16]....
        /*80bc*/ 	.word	0x000296c0
        /*80c0*/ 	.word	0x00000003
        /*80c4*/ 	.word	0x00000000
        /*80c8*/ 	.short	0x010a
        /*80ca*/ 	.byte	0x3f
	.zero		1


	//   ....[17]....
        /*80cc*/ 	.word	0x00029750
        /*80d0*/ 	.word	0x00000003
        /*80d4*/ 	.word	0x00000000
        /*80d8*/ 	.short	0x010a
        /*80da*/ 	.byte	0x3f
	.zero		1


	//   ....[18]....
        /*80dc*/ 	.word	0x000297e0
        /*80e0*/ 	.word	0x00000003
        /*80e4*/ 	.word	0x00000000
        /*80e8*/ 	.short	0x010a
        /*80ea*/ 	.byte	0x3f
	.zero		1


	//   ....[19]....
        /*80ec*/ 	.word	0x00029850
        /*80f0*/ 	.word	0x00000003
        /*80f4*/ 	.word	0x00000000
        /*80f8*/ 	.short	0x010a
        /*80fa*/ 	.byte	0x3f
	.zero		1


	//   ....[20]....
        /*80fc*/ 	.word	0x000298c0
        /*8100*/ 	.word	0x00000002
        /*8104*/ 	.word	0x00000000
        /*8108*/ 	.short	0x010a
        /*810a*/ 	.byte	0x3f
	.zero		1


	//   ....[21]....
        /*810c*/ 	.word	0x000299a0
        /*8110*/ 	.word	0x00000010
        /*8114*/ 	.word	0x00000018
        /*8118*/ 	.short	0x010a
        /*811a*/ 	.byte	0x3f
	.zero		1


	//   ....[22]....
        /*811c*/ 	.word	0x00029a80
        /*8120*/ 	.word	0x00000003
        /*8124*/ 	.word	0x00000000
        /*8128*/ 	.short	0x010a
        /*812a*/ 	.byte	0x3f
	.zero		1


	//   ....[23]....
        /*812c*/ 	.word	0x00029ad0
        /*8130*/ 	.word	0x00000003
        /*8134*/ 	.word	0x00000000
        /*8138*/ 	.short	0x010a
        /*813a*/ 	.byte	0x3f
	.zero		1


	//----- nvinfo : EIATTR_NUM_MBARRIERS
	.align		4
.L_30:
        /*813c*/ 	.byte	0x03, 0x38
        /*813e*/ 	.short	0x0008


	//----- nvinfo : EIATTR_EXIT_INSTR_OFFSETS
	.align		4
        /*8140*/ 	.byte	0x04, 0x1c
        /*8142*/ 	.short	(.L_32 - .L_31)


	//   ....[0]....
.L_31:
        /*8144*/ 	.word	0x00000620


	//   ....[1]....
        /*8148*/ 	.word	0x00000f80


	//   ....[2]....
        /*814c*/ 	.word	0x00028210


	//   ....[3]....
        /*8150*/ 	.word	0x00028870


	//   ....[4]....
        /*8154*/ 	.word	0x00029830


	//----- nvinfo : EIATTR_MAX_THREADS
	.align		4
.L_32:
        /*8158*/ 	.byte	0x04, 0x05
        /*815a*/ 	.short	(.L_34 - .L_33)
.L_33:
        /*815c*/ 	.word	0x00000180
        /*8160*/ 	.word	0x00000001
        /*8164*/ 	.word	0x00000001


	//----- nvinfo : EIATTR_CRS_STACK_SIZE
	.align		4
.L_34:
        /*8168*/ 	.byte	0x04, 0x1e
        /*816a*/ 	.short	(.L_36 - .L_35)
.L_35:
        /*816c*/ 	.word	0x00000000


	//----- nvinfo : EIATTR_CBANK_PARAM_SIZE
	.align		4
.L_36:
        /*8170*/ 	.byte	0x03, 0x19
        /*8172*/ 	.short	0x0470


	//----- nvinfo : EIATTR_PARAM_CBANK
	.align		4
        /*8174*/ 	.byte	0x04, 0x0a
        /*8176*/ 	.short	(.L_38 - .L_37)
	.align		4
.L_37:
        /*8178*/ 	.word	index@(.nv.constant0._ZN7cutlass13device_kernelINS_4gemm6kernel13GemmUniversalIN4cute5tupleIJiiiiEEENS1_10collective13CollectiveMmaINS1_37MainloopSm90TmaGmmaWarpSpecializedFP8ILi3ENS5_IJNS4_1CILi1EEESB_SB_EEENS1_35KernelTmaWarpSpecializedCooperativeEEENS5_IJNSA_ILi256EEESF_NSA_ILi128EEEEEENS_12float_e5m2_tENS5_IJlSB_lEEENS_12float_e4m3_tESJ_NS4_8TiledMMAINS4_8MMA_AtomIJNS4_4SM904GMMA31MMA_64x256x32_F32E5M2E4M3_SS_TNILNSO_7ScaleInE1ELSQ_1EEEEEENS4_6LayoutINS5_IJNSA_ILi2EEESB_SB_EEENS5_IJSB_NSA_ILi0EEESW_EEEEENS5_IJNS4_10UnderscoreESZ_SZ_EEEEENS4_13SM90_TMA_LOADENS4_14ComposedLayoutINS4_7SwizzleILi3ELi4ELi3EEENS4_18smem_ptr_flag_bitsILi8EEENST_INS5_IJNSA_ILi8EEESG_EEENS5_IJSG_SB_EEEEEEEvNS4_8identityES12_S1C_vS1D_EENS_8epilogue10collective6detail29Sm90TmaWarpSpecializedAdapterINS1G_15DefaultEpilogueISI_SJ_SJ_NS1F_6thread17LinearCombinationISI_Li1EffLNS1K_9ScaleType4KindE0ELNS_15FloatRoundStyleE2ESI_EENS1_15EpilogueDefaultEEEEEvvEEEEvNT_6ParamsE)
        /*817c*/ 	.short	0x0210
        /*817e*/ 	.short	0x0470


	//----- nvinfo : EIATTR_SW_WAR
	.align		4
.L_38:
        /*8180*/ 	.byte	0x04, 0x36
        /*8182*/ 	.short	(.L_40 - .L_39)
.L_39:
        /*8184*/ 	.word	0x00000008
.L_40:


//--------------------- .nv.callgraph             --------------------------
	.section	.nv.callgraph,"",@"SHT_CUDA_CALLGRAPH"
	.align	4
	.sectionentsize	8
	.align		4
        /*0000*/ 	.word	0x00000000
	.align		4
        /*0004*/ 	.word	0xffffffff
	.align		4
        /*0008*/ 	.word	0x00000000
	.align		4
        /*000c*/ 	.word	0xfffffffe
	.align		4
        /*0010*/ 	.word	0x00000000
	.align		4
        /*0014*/ 	.word	0xfffffffd
	.align		4
        /*0018*/ 	.word	0x00000000
	.align		4
        /*001c*/ 	.word	0xfffffffc


//--------------------- .nv.constant4             --------------------------
	.section	.nv.constant4,"a",@progbits
	.align	8
	.align		8
.nv.constant4:
        /*0000*/ 	.dword	_ZN40_INTERNAL_d732a7d8_4_k_cu_9f5186b4_338274cuda3std3__45__cpo5beginE
	.align		8
        /*0008*/ 	.dword	_ZN40_INTERNAL_d732a7d8_4_k_cu_9f5186b4_338274cuda3std3__45__cpo3endE
	.align		8
        /*0010*/ 	.dword	_ZN40_INTERNAL_d732a7d8_4_k_cu_9f5186b4_338274cuda3std3__45__cpo6cbeginE
	.align		8
        /*0018*/ 	.dword	_ZN40_INTERNAL_d732a7d8_4_k_cu_9f5186b4_338274cuda3std3__45__cpo4cendE
	.align		8
        /*0020*/ 	.dword	_ZN40_INTERNAL_d732a7d8_4_k_cu_9f5186b4_338274cuda3std3__442_GLOBAL__N__d732a7d8_4_k_cu_9f5186b4_338276ignoreE
	.align		8
        /*0028*/ 	.dword	_ZN40_INTERNAL_d732a7d8_4_k_cu_9f5186b4_338274cuda3std3__419piecewise_constructE
	.align		8
        /*0030*/ 	.dword	_ZN40_INTERNAL_d732a7d8_4_k_cu_9f5186b4_338274cuda3std3__48in_placeE
	.align		8
        /*0038*/ 	.dword	_ZN40_INTERNAL_d732a7d8_4_k_cu_9f5186b4_338274cuda3std6ranges3__45__cpo4swapE
	.align		8
        /*0040*/ 	.dword	_ZN40_INTERNAL_d732a7d8_4_k_cu_9f5186b4_338274cuda3std6ranges3__45__cpo9iter_moveE
	.align		8
        /*0048*/ 	.dword	_ZN40_INTERNAL_d732a7d8_4_k_cu_9f5186b4_338274cute7productE
	.align		8
        /*0050*/ 	.dword	_ZN40_INTERNAL_d732a7d8_4_k_cu_9f5186b4_338274cute1_E


//--------------------- .text._ZN7cutlass13device_kernelINS_4gemm6kernel13GemmUniversalIN4cute5tupleIJiiiiEEENS1_10collective13CollectiveMmaINS1_37MainloopSm90TmaGmmaWarpSpecializedFP8ILi3ENS5_IJNS4_1CILi1EEESB_SB_EEENS1_35KernelTmaWarpSpecializedCooperativeEEENS5_IJNSA_ILi256EEESF_NSA_ILi128EEEEEENS_12float_e5m2_tENS5_IJlSB_lEEENS_12float_e4m3_tESJ_NS4_8TiledMMAINS4_8MMA_AtomIJNS4_4SM904GMMA31MMA_64x256x32_F32E5M2E4M3_SS_TNILNSO_7ScaleInE1ELSQ_1EEEEEENS4_6LayoutINS5_IJNSA_ILi2EEESB_SB_EEENS5_IJSB_NSA_ILi0EEESW_EEEEENS5_IJNS4_10UnderscoreESZ_SZ_EEEEENS4_13SM90_TMA_LOADENS4_14ComposedLayoutINS4_7SwizzleILi3ELi4ELi3EEENS4_18smem_ptr_flag_bitsILi8EEENST_INS5_IJNSA_ILi8EEESG_EEENS5_IJSG_SB_EEEEEEEvNS4_8identityES12_S1C_vS1D_EENS_8epilogue10collective6detail29Sm90TmaWarpSpecializedAdapterINS1G_15DefaultEpilogueISI_SJ_SJ_NS1F_6thread17LinearCombinationISI_Li1EffLNS1K_9ScaleType4KindE0ELNS_15FloatRoundStyleE2ESI_EENS1_15EpilogueDefaultEEEEEvvEEEEvNT_6ParamsE --------------------------
	.section	.text._ZN7cutlass13device_kernelINS_4gemm6kernel13GemmUniversalIN4cute5tupleIJiiiiEEENS1_10collective13CollectiveMmaINS1_37MainloopSm90TmaGmmaWarpSpecializedFP8ILi3ENS5_IJNS4_1CILi1EEESB_SB_EEENS1_35KernelTmaWarpSpecializedCooperativeEEENS5_IJNSA_ILi256EEESF_NSA_ILi128EEEEEENS_12float_e5m2_tENS5_IJlSB_lEEENS_12float_e4m3_tESJ_NS4_8TiledMMAINS4_8MMA_AtomIJNS4_4SM904GMMA31MMA_64x256x32_F32E5M2E4M3_SS_TNILNSO_7ScaleInE1ELSQ_1EEEEEENS4_6LayoutINS5_IJNSA_ILi2EEESB_SB_EEENS5_IJSB_NSA_ILi0EEESW_EEEEENS5_IJNS4_10UnderscoreESZ_SZ_EEEEENS4_13SM90_TMA_LOADENS4_14ComposedLayoutINS4_7SwizzleILi3ELi4ELi3EEENS4_18smem_ptr_flag_bitsILi8EEENST_INS5_IJNSA_ILi8EEESG_EEENS5_IJSG_SB_EEEEEEEvNS4_8identityES12_S1C_vS1D_EENS_8epilogue10collective6detail29Sm90TmaWarpSpecializedAdapterINS1G_15DefaultEpilogueISI_SJ_SJ_NS1F_6thread17LinearCombinationISI_Li1EffLNS1K_9ScaleType4KindE0ELNS_15FloatRoundStyleE2ESI_EENS1_15EpilogueDefaultEEEEEvvEEEEvNT_6ParamsE,"ax",@progbits
	.align	128
.text._ZN7cutlass13device_kernelINS_4gemm6kernel13GemmUniversalIN4cute5tupleIJiiiiEEENS1_10collective13CollectiveMmaINS1_37MainloopSm90TmaGmmaWarpSpecializedFP8ILi3ENS5_IJNS4_1CILi1EEESB_SB_EEENS1_35KernelTmaWarpSpecializedCooperativeEEENS5_IJNSA_ILi256EEESF_NSA_ILi128EEEEEENS_12float_e5m2_tENS5_IJlSB_lEEENS_12float_e4m3_tESJ_NS4_8TiledMMAINS4_8MMA_AtomIJNS4_4SM904GMMA31MMA_64x256x32_F32E5M2E4M3_SS_TNILNSO_7ScaleInE1ELSQ_1EEEEEENS4_6LayoutINS5_IJNSA_ILi2EEESB_SB_EEENS5_IJSB_NSA_ILi0EEESW_EEEEENS5_IJNS4_10UnderscoreESZ_SZ_EEEEENS4_13SM90_TMA_LOADENS4_14ComposedLayoutINS4_7SwizzleILi3ELi4ELi3EEENS4_18smem_ptr_flag_bitsILi8EEENST_INS5_IJNSA_ILi8EEESG_EEENS5_IJSG_SB_EEEEEEEvNS4_8identityES12_S1C_vS1D_EENS_8epilogue10collective6detail29Sm90TmaWarpSpecializedAdapterINS1G_15DefaultEpilogueISI_SJ_SJ_NS1F_6thread17LinearCombinationISI_Li1EffLNS1K_9ScaleType4KindE0ELNS_15FloatRoundStyleE2ESI_EENS1_15EpilogueDefaultEEEEEvvEEEEvNT_6ParamsE:
        .type           _ZN7cutlass13device_kernelINS_4gemm6kernel13GemmUniversalIN4cute5tupleIJiiiiEEENS1_10collective13CollectiveMmaINS1_37MainloopSm90TmaGmmaWarpSpecializedFP8ILi3ENS5_IJNS4_1CILi1EEESB_SB_EEENS1_35KernelTmaWarpSpecializedCooperativeEEENS5_IJNSA_ILi256EEESF_NSA_ILi128EEEEEENS_12float_e5m2_tENS5_IJlSB_lEEENS_12float_e4m3_tESJ_NS4_8TiledMMAINS4_8MMA_AtomIJNS4_4SM904GMMA31MMA_64x256x32_F32E5M2E4M3_SS_TNILNSO_7ScaleInE1ELSQ_1EEEEEENS4_6LayoutINS5_IJNSA_ILi2EEESB_SB_EEENS5_IJSB_NSA_ILi0EEESW_EEEEENS5_IJNS4_10UnderscoreESZ_SZ_EEEEENS4_13SM90_TMA_LOADENS4_14ComposedLayoutINS4_7SwizzleILi3ELi4ELi3EEENS4_18smem_ptr_flag_bitsILi8EEENST_INS5_IJNSA_ILi8EEESG_EEENS5_IJSG_SB_EEEEEEEvNS4_8identityES12_S1C_vS1D_EENS_8epilogue10collective6detail29Sm90TmaWarpSpecializedAdapterINS1G_15DefaultEpilogueISI_SJ_SJ_NS1F_6thread17LinearCombinationISI_Li1EffLNS1K_9ScaleType4KindE0ELNS_15FloatRoundStyleE2ESI_EENS1_15EpilogueDefaultEEEEEvvEEEEvNT_6ParamsE,@function
        .size           _ZN7cutlass13device_kernelINS_4gemm6kernel13GemmUniversalIN4cute5tupleIJiiiiEEENS1_10collective13CollectiveMmaINS1_37MainloopSm90TmaGmmaWarpSpecializedFP8ILi3ENS5_IJNS4_1CILi1EEESB_SB_EEENS1_35KernelTmaWarpSpecializedCooperativeEEENS5_IJNSA_ILi256EEESF_NSA_ILi128EEEEEENS_12float_e5m2_tENS5_IJlSB_lEEENS_12float_e4m3_tESJ_NS4_8TiledMMAINS4_8MMA_AtomIJNS4_4SM904GMMA31MMA_64x256x32_F32E5M2E4M3_SS_TNILNSO_7ScaleInE1ELSQ_1EEEEEENS4_6LayoutINS5_IJNSA_ILi2EEESB_SB_EEENS5_IJSB_NSA_ILi0EEESW_EEEEENS5_IJNS4_10UnderscoreESZ_SZ_EEEEENS4_13SM90_TMA_LOADENS4_14ComposedLayoutINS4_7SwizzleILi3ELi4ELi3EEENS4_18smem_ptr_flag_bitsILi8EEENST_INS5_IJNSA_ILi8EEESG_EEENS5_IJSG_SB_EEEEEEEvNS4_8identityES12_S1C_vS1D_EENS_8epilogue10collective6detail29Sm90TmaWarpSpecializedAdapterINS1G_15DefaultEpilogueISI_SJ_SJ_NS1F_6thread17LinearCombinationISI_Li1EffLNS1K_9ScaleType4KindE0ELNS_15FloatRoundStyleE2ESI_EENS1_15EpilogueDefaultEEEEEvvEEEEvNT_6ParamsE,(.L_x_583 - _ZN7cutlass13device_kernelINS_4gemm6kernel13GemmUniversalIN4cute5tupleIJiiiiEEENS1_10collective13CollectiveMmaINS1_37MainloopSm90TmaGmmaWarpSpecializedFP8ILi3ENS5_IJNS4_1CILi1EEESB_SB_EEENS1_35KernelTmaWarpSpecializedCooperativeEEENS5_IJNSA_ILi256EEESF_NSA_ILi128EEEEEENS_12float_e5m2_tENS5_IJlSB_lEEENS_12float_e4m3_tESJ_NS4_8TiledMMAINS4_8MMA_AtomIJNS4_4SM904GMMA31MMA_64x256x32_F32E5M2E4M3_SS_TNILNSO_7ScaleInE1ELSQ_1EEEEEENS4_6LayoutINS5_IJNSA_ILi2EEESB_SB_EEENS5_IJSB_NSA_ILi0EEESW_EEEEENS5_IJNS4_10UnderscoreESZ_SZ_EEEEENS4_13SM90_TMA_LOADENS4_14ComposedLayoutINS4_7SwizzleILi3ELi4ELi3EEENS4_18smem_ptr_flag_bitsILi8EEENST_INS5_IJNSA_ILi8EEESG_EEENS5_IJSG_SB_EEEEEEEvNS4_8identityES12_S1C_vS1D_EENS_8epilogue10collective6detail29Sm90TmaWarpSpecializedAdapterINS1G_15DefaultEpilogueISI_SJ_SJ_NS1F_6thread17LinearCombinationISI_Li1EffLNS1K_9ScaleType4KindE0ELNS_15FloatRoundStyleE2ESI_EENS1_15EpilogueDefaultEEEEEvvEEEEvNT_6ParamsE)
        .other          _ZN7cutlass13device_kernelINS_4gemm6kernel13GemmUniversalIN4cute5tupleIJiiiiEEENS1_10collective13CollectiveMmaINS1_37MainloopSm90TmaGmmaWarpSpecializedFP8ILi3ENS5_IJNS4_1CILi1EEESB_SB_EEENS1_35KernelTmaWarpSpecializedCooperativeEEENS5_IJNSA_ILi256EEESF_NSA_ILi128EEEEEENS_12float_e5m2_tENS5_IJlSB_lEEENS_12float_e4m3_tESJ_NS4_8TiledMMAINS4_8MMA_AtomIJNS4_4SM904GMMA31MMA_64x256x32_F32E5M2E4M3_SS_TNILNSO_7ScaleInE1ELSQ_1EEEEEENS4_6LayoutINS5_IJNSA_ILi2EEESB_SB_EEENS5_IJSB_NSA_ILi0EEESW_EEEEENS5_IJNS4_10UnderscoreESZ_SZ_EEEEENS4_13SM90_TMA_LOADENS4_14ComposedLayoutINS4_7SwizzleILi3ELi4ELi3EEENS4_18smem_ptr_flag_bitsILi8EEENST_INS5_IJNSA_ILi8EEESG_EEENS5_IJSG_SB_EEEEEEEvNS4_8identityES12_S1C_vS1D_EENS_8epilogue10collective6detail29Sm90TmaWarpSpecializedAdapterINS1G_15DefaultEpilogueISI_SJ_SJ_NS1F_6thread17LinearCombinationISI_Li1EffLNS1K_9ScaleType4KindE0ELNS_15FloatRoundStyleE2ESI_EENS1_15EpilogueDefaultEEEEEvvEEEEvNT_6ParamsE,@"STO_CUDA_ENTRY STV_DEFAULT"
_ZN7cutlass13device_kernelINS_4gemm6kernel13GemmUniversalIN4cute5tupleIJiiiiEEENS1_10collective13CollectiveMmaINS1_37MainloopSm90TmaGmmaWarpSpecializedFP8ILi3ENS5_IJNS4_1CILi1EEESB_SB_EEENS1_35KernelTmaWarpSpecializedCooperativeEEENS5_IJNSA_ILi256EEESF_NSA_ILi128EEEEEENS_12float_e5m2_tENS5_IJlSB_lEEENS_12float_e4m3_tESJ_NS4_8TiledMMAINS4_8MMA_AtomIJNS4_4SM904GMMA31MMA_64x256x32_F32E5M2E4M3_SS_TNILNSO_7ScaleInE1ELSQ_1EEEEEENS4_6LayoutINS5_IJNSA_ILi2EEESB_SB_EEENS5_IJSB_NSA_ILi0EEESW_EEEEENS5_IJNS4_10UnderscoreESZ_SZ_EEEEENS4_13SM90_TMA_LOADENS4_14ComposedLayoutINS4_7SwizzleILi3ELi4ELi3EEENS4_18smem_ptr_flag_bitsILi8EEENST_INS5_IJNSA_ILi8EEESG_EEENS5_IJSG_SB_EEEEEEEvNS4_8identityES12_S1C_vS1D_EENS_8epilogue10collective6detail29Sm90TmaWarpSpecializedAdapterINS1G_15DefaultEpilogueISI_SJ_SJ_NS1F_6thread17LinearCombinationISI_Li1EffLNS1K_9ScaleType4KindE0ELNS_15FloatRoundStyleE2ESI_EENS1_15EpilogueDefaultEEEEEvvEEEEvNT_6ParamsE:
[----:B------:R-:W0:Y:S02]  /*0000*/  LDC R1, c[0x0][0x28] ;  /* 0x00000a00ff017b82 */ /* 0x000e240000000800 */
[----:B0-----:R-:W-:Y:S01]  /*0010*/  VIADD R1, R1, 0xfffff340 ;  /* 0xfffff34001017836 */ /* 0x001fe20000000000 */
[----:B------:R-:W0:Y:S01]  /*0020*/  S2R R2, SR_TID.X ;  /* 0x0000000000027919 */ /* 0x000e220000002100 */
[----:B------:R-:W-:Y:S01]  /*0030*/  ELECT P0, URZ, PT ;  /* 0x00000000003f782f */ /* 0x000fe20003800000 */
[----:B------:R-:W-:Y:S01]  /*0040*/  BSSY B0, `(.L_x_0) ;  /* 0x0000015000007945 */ /* 0x000fe20003800000 */
[--C-:B0-----:R-:W-:Y:S02]  /*0050*/  SHF.R.U32.HI R0, RZ, 0x5, R2.reuse ;  /* 0x00000005ff007819 */ /* 0x101fe40000011602 */
[----:B------:R-:W-:-:S03]  /*0060*/  SHF.R.U32.HI R2, RZ, 0x7, R2 ;  /* 0x00000007ff027819 */ /* 0x000fc60000011602 */
[----:B------:R-:W0:Y:S04]  /*0070*/  SHFL.IDX PT, R3, R0, RZ, 0x1f ;  /* 0x00001fff00037589 */ /* 0x000e2800000e0000 */
[----:B------:R-:W1:Y:S01]  /*0080*/  SHFL.IDX PT, R2, R2, RZ, 0x1f ;  /* 0x00001fff02027589 */ /* 0x000e6200000e0000 */
[----:B0-----:R-:W-:Y:S02]  /*0090*/  R2UR UR4, R3 ;  /* 0x00000000030472ca */ /* 0x001fe400000e0000 */
[----:B-1----:R-:W-:-:S11]  /*00a0*/  R2UR UR6, R2 ;  /* 0x00000000020672ca */ /* 0x002fd600000e0000 */
[----:B------:R-:W-:Y:S02]  /*00b0*/  USHF.R.S32.HI UR5, URZ, 0x1f, UR4 ;  /* 0x0000001f3f057899 */ /* 0x000fe40008011404 */
[----:B------:R-:W-:Y:S02]  /*00c0*/  ISETP.NE.OR P0, PT, RZ, UR4, !P0 ;  /* 0x00000004ff007c0c */ /* 0x000fe4000c705670 */
[----:B------:R-:W-:-:S04]  /*00d0*/  ULEA.HI UR5, UR5, UR4, URZ, 0x2 ;  /* 0x0000000405057291 */ /* 0x000fc8000f8f103f */
[----:B------:R-:W-:-:S04]  /*00e0*/  ULOP3.LUT UR5, UR5, 0xfffffffc, URZ, 0xc0, !UPT ;  /* 0xfffffffc05057892 */ /* 0x000fc8000f8ec03f */
[----:B------:R-:W-:-:S03]  /*00f0*/  UIADD3 UR8, UR4, -UR5, URZ ;  /* 0x8000000504087290 */ /* 0x000fc6000fffe03f */
[----:B------:R-:W-:Y:S09]  /*0100*/  @P0 BRA `(.L_x_1) ;  /* 0x0000000000200947 */ /* 0x000ff20003800000 */
[----:B------:R-:W-:Y:S02]  /*0110*/  ULDC.64 UR4, c[0x0][0x198] ;  /* 0x0000660000047ab9 */ /* 0x000fe40000000a00 */
[----:B------:R-:W-:Y:S02]  /*0120*/  UIADD3 UR10, UP0, UR4, 0xf0, URZ ;  /* 0x000000f0040a7890 */ /* 0x000fe4000ff1e03f */
[----:B------:R-:W-:Y:S02]  /*0130*/  UIADD3 UR4, UP1, UR4, 0x1f0, URZ ;  /* 0x000001f004047890 */ /* 0x000fe4000ff3e03f */
[----:B------:R-:W-:Y:S02]  /*0140*/  UIADD3.X UR11, URZ, UR5, URZ, UP0, !UPT ;  /* 0x000000053f0b7290 */ /* 0x000fe400087fe43f */
[----:B------:R-:W-:-:S07]  /*0150*/  UIADD3.X UR5, URZ, UR5, URZ, UP1, !UPT ;  /* 0x000000053f057290 */ /* 0x000fce0008ffe43f */
[----:B------:R0:W-:Y:S02]  /*0160*/  UTMACCTL.PF [UR10] ;  /* 0x000000000a0079b9 */ /* 0x0001e40008040000 */
[----:B------:R0:W-:Y:S02]  /*0170*/  UTMACCTL.PF [UR4] ;  /* 0x00000000040079b9 */ /* 0x0001e40008040000 */
[----:B0-----:R-:W-:Y:S01]  /*0180*/  NOP ;  /* 0x0000000000007918 */ /* 0x001fe20000000000 */
.L_x_1:
[----:B------:R-:W-:Y:S05]  /*0190*/  BSYNC B0 ;  /* 0x0000000000007941 */ /* 0x000fea0003800000 */
.L_x_0:
[----:B------:R-:W0:Y:S01]  /*01a0*/  SHFL.IDX PT, R2, R0, RZ, 0x1f ;  /* 0x00001fff00027589 */ /* 0x000e2200000e0000 */
[----:B------:R-:W-:Y:S01]  /*01b0*/  UISETP.NE.AND UP0, UPT, UR8, 0x3, UPT ;  /* 0x000000030800788c */ /* 0x000fe2000bf05270 */
[----:B------:R-:W-:Y:S01]  /*01c0*/  ISETP.NE.AND P1, PT, RZ, UR6, PT ;  /* 0x00000006ff007c0c */ /* 0x000fe2000bf25270 */
[----:B------:R-:W-:Y:S02]  /*01d0*/  UIADD3 UR10, UR6, -0x1, URZ ;  /* 0xffffffff060a7890 */ /* 0x000fe4000fffe03f */
[----:B------:R-:W-:Y:S02]  /*01e0*/  UISETP.EQ.OR UP0, UPT, UR8, URZ, !UP0 ;  /* 0x0000003f0800728c */ /* 0x000fe4000c702670 */
[----:B------:R-:W-:Y:S02]  /*01f0*/  UISETP.GE.U32.AND UP1, UPT, UR10, 0x2, UPT ;  /* 0x000000020a00788c */ /* 0x000fe4000bf26070 */
[----:B------:R-:W-:-:S04]  /*0200*/  UISETP.EQ.AND UP0, UPT, UR6, URZ, UP0 ;  /* 0x0000003f0600728c */ /* 0x000fc80008702270 */
[----:B------:R-:W-:-:S04]  /*0210*/  USEL UR13, URZ, 0x1, !UP0 ;  /* 0x000000013f0d7887 */ /* 0x000fc8000c000000 */
[----:B------:R-:W-:Y:S01]  /*0220*/  USEL UR13, UR13, 0x2, UP1 ;  /* 0x000000020d0d7887 */ /* 0x000fe20008800000 */
[----:B0-----:R-:W-:-:S13]  /*0230*/  ISETP.NE.AND P0, PT, R2, RZ, PT ;  /* 0x000000ff0200720c */ /* 0x001fda0003f05270 */
[----:B------:R-:W-:Y:S05]  /*0240*/  @P0 BRA `(.L_x_2) ;  /* 0x0000000000500947 */ /* 0x000fea0003800000 */
[----:B------:R-:W0:Y:S01]  /*0250*/  S2UR UR9, SR_CgaCtaId ;  /* 0x00000000000979c3 */ /* 0x000e220000008800 */
[----:B------:R-:W-:Y:S01]  /*0260*/  UMOV UR4, 0x400 ;  /* 0x0000040000047882 */ /* 0x000fe20000000000 */
[----:B------:R-:W-:Y:S01]  /*0270*/  UMOV UR5, 0x1 ;  /* 0x0000000100057882 */ /* 0x000fe20000000000 */
[----:B------:R-:W-:Y:S01]  /*0280*/  UMOV UR6, 0x100 ;  /* 0x0000010000067882 */ /* 0x000fe20000000000 */
[----:B------:R-:W-:Y:S01]  /*0290*/  ELECT P0, URZ, PT ;  /* 0x00000000003f782f */ /* 0x000fe20003800000 */
[----:B------:R-:W-:-:S04]  /*02a0*/  UIADD3 UR6, -UR6, 0x100000, URZ ;  /* 0x0010000006067890 */ /* 0x000fc8000fffe13f */
[----:B------:R-:W-:Y:S02]  /*02b0*/  USHF.L.U32 UR7, UR6, 0xb, URZ ;  /* 0x0000000b06077899 */ /* 0x000fe4000800063f */
[----:B------:R-:W-:Y:S02]  /*02c0*/  USHF.L.U32 UR6, UR6, 0x1, URZ ;  /* 0x0000000106067899 */ /* 0x000fe4000800063f */
[----:B0-----:R-:W-:Y:S02]  /*02d0*/  ULEA UR9, UR9, UR4, 0x18 ;  /* 0x0000000409097291 */ /* 0x001fe4000f8ec03f */
[----:B------:R-:W-:-:S04]  /*02e0*/  UIADD3 UR4, -UR5, 0x100000, URZ ;  /* 0x0010000005047890 */ /* 0x000fc8000fffe13f */
[----:B------:R-:W-:Y:S02]  /*02f0*/  USHF.L.U32 UR5, UR4, 0xb, URZ ;  /* 0x0000000b04057899 */ /* 0x000fe4000800063f */
[----:B------:R-:W-:Y:S01]  /*0300*/  USHF.L.U32 UR4, UR4, 0x1, URZ ;  /* 0x0000000104047899 */ /* 0x000fe2000800063f */
[----:B------:R-:W0:Y:S11]  /*0310*/  FENCE.VIEW.ASYNC.S ;  /* 0x00000000000073c6 */ /* 0x000e360000000000 */
[----:B0-----:R0:W1:Y:S01]  /*0320*/  SYNCS.EXCH.64 URZ, [UR9], UR4 ;  /* 0x00000004093f75b2 */ /* 0x0010620008000100 */
[----:B------:R0:W2:Y:S01]  /*0330*/  SYNCS.EXCH.64 URZ, [UR9+0x18], UR6 ;  /* 0x00001806093f75b2 */ /* 0x0000a20008000100 */
[----:B------:R0:W3:Y:S01]  /*0340*/  SYNCS.EXCH.64 URZ, [UR9+0x8], UR4 ;  /* 0x00000804093f75b2 */ /* 0x0000e20008000100 */
[----:B------:R0:W4:Y:S01]  /*0350*/  SYNCS.EXCH.64 URZ, [UR9+0x20], UR6 ;  /* 0x00002006093f75b2 */ /* 0x0001220008000100 */
[----:B------:R0:W0:Y:S01]  /*0360*/  SYNCS.EXCH.64 URZ, [UR9+0x10], UR4 ;  /* 0x00001004093f75b2 */ /* 0x0000220008000100 */
[----:B------:R0:W0:Y:S01]  /*0370*/  SYNCS.EXCH.64 URZ, [UR9+0x28], UR6 ;  /* 0x00002806093f75b2 */ /* 0x0000220008000100 */
[----:B------:R-:W-:Y:S01]  /*0380*/  NOP ;  /* 0x0000000000007918 */ /* 0x000fe20000000000 */
.L_x_2:
[----:B------:R-:W5:Y:S01]  /*0390*/  LDC R2, c[0x0][0x65c] ;  /* 0x00019700ff027b82 */ /* 0x000f620000000800 */
[----:B------:R-:W1:Y:S01]  /*03a0*/  SHFL.IDX PT, R0, R0, RZ, 0x1f ;  /* 0x00001fff00007589 */ /* 0x000e6200000e0000 */
[----:B------:R-:W-:Y:S01]  /*03b0*/  ELECT P0, URZ, PT ;  /* 0x00000000003f782f */ /* 0x000fe20003800000 */
[----:B------:R-:W-:Y:S01]  /*03c0*/  IMAD.MOV.U32 R3, RZ, RZ, RZ ;  /* 0x000000ffff037224 */ /* 0x000fe200078e00ff */
[----:B0-----:R-:W-:Y:S01]  /*03d0*/  UMOV UR4, 0x20 ;  /* 0x0000002000047882 */ /* 0x001fe20000000000 */
[----:B------:R-:W0:Y:S01]  /*03e0*/  S2R R11, SR_CTAID.Y ;  /* 0x00000000000b7919 */ /* 0x000e220000002600 */
[----:B------:R-:W-:Y:S01]  /*03f0*/  NOP ;  /* 0x0000000000007918 */ /* 0x000fe20000000000 */
[----:B------:R-:W-:Y:S01]  /*0400*/  NOP ;  /* 0x0000000000007918 */ /* 0x000fe20000000000 */
[----:B-----5:R-:W-:Y:S02]  /*0410*/  ISETP.NE.AND P4, PT, R2, 0x1, PT ;  /* 0x000000010200780c */ /* 0x020fe40003f85270 */
[----:B------:R-:W5:Y:S01]  /*0420*/  S2R R2, SR_CTAID.X ;  /* 0x0000000000027919 */ /* 0x000f620000002500 */
[----:B-1----:R-:W-:-:S10]  /*0430*/  ISETP.NE.OR P0, PT, R0, RZ, !P0 ;  /* 0x000000ff0000720c */ /* 0x002fd40004705670 */
[----:B------:R-:W5:Y:S01]  /*0440*/  @P4 LDC R7, c[0x0][0x10] ;  /* 0x00000400ff074b82 */ /* 0x000f620000000800 */
[----:B0-----:R-:W-:Y:S02]  /*0450*/  @P4 IMAD.MOV.U32 R4, RZ, RZ, R11 ;  /* 0x000000ffff044224 */ /* 0x001fe400078e000b */
[----:B------:R-:W-:Y:S01]  /*0460*/  VOTEU.ALL UP0, P0 ;  /* 0x00000000003f7886 */ /* 0x000fe20000000000 */
[----:B------:R-:W-:Y:S01]  /*0470*/  @P4 IMAD.MOV.U32 R5, RZ, RZ, RZ ;  /* 0x000000ffff054224 */ /* 0x000fe200078e00ff */
[----:B------:R-:W-:Y:S01]  /*0480*/  VOTEU.ALL UP1, P0 ;  /* 0x00000000003f7886 */ /* 0x000fe20000020000 */
[----:B------:R-:W-:Y:S02]  /*0490*/  @P4 IMAD.MOV.U32 R13, RZ, RZ, RZ ;  /* 0x000000ffff0d4224 */ /* 0x000fe400078e00ff */
[----:B------:R-:W0:Y:S01]  /*04a0*/  @!P4 LDC R9, c[0x0][0xc] ;  /* 0x00000300ff09cb82 */ /* 0x000e220000000800 */
[----:B------:R-:W-:Y:S01]  /*04b0*/  @!UP0 UMOV UR6, 0x400 ;  /* 0x0000040000068882 */ /* 0x000fe20000000000 */
[----:B------:R-:W-:-:S04]  /*04c0*/  @!UP0 UIADD3 UR4, -UR4, 0x100000, URZ ;  /* 0x0010000004048890 */ /* 0x000fc8000fffe13f */
[----:B------:R-:W-:Y:S02]  /*04d0*/  @!UP0 USHF.L.U32 UR5, UR4, 0xb, URZ ;  /* 0x0000000b04058899 */ /* 0x000fe4000800063f */
[----:B------:R-:W-:Y:S01]  /*04e0*/  @!UP0 USHF.L.U32 UR4, UR4, 0x1, URZ ;  /* 0x0000000104048899 */ /* 0x000fe2000800063f */
[----:B------:R-:W1:Y:S01]  /*04f0*/  @!UP0 S2UR UR7, SR_CgaCtaId ;  /* 0x00000000000789c3 */ /* 0x000e620000008800 */
[----:B-----5:R-:W-:-:S04]  /*0500*/  @P4 IMAD.WIDE.U32 R6, R2, R7, R4 ;  /* 0x0000000702064225 */ /* 0x020fc800078e0004 */
[----:B------:R-:W-:Y:S02]  /*0510*/  @P4 IMAD.MOV.U32 R10, RZ, RZ, R6 ;  /* 0x000000ffff0a4224 */ /* 0x000fe400078e0006 */
[----:B------:R-:W-:Y:S02]  /*0520*/  @P4 IMAD.IADD R14, R7, 0x1, R13 ;  /* 0x00000001070e4824 */ /* 0x000fe400078e020d */
[----:B0-----:R-:W-:-:S04]  /*0530*/  @!P4 IMAD.WIDE.U32 R4, R9, R11, R2 ;  /* 0x0000000b0904c225 */ /* 0x001fc800078e0002 */
[----:B------:R-:W-:Y:S02]  /*0540*/  @!P4 IMAD.MOV.U32 R10, RZ, RZ, R4 ;  /* 0x000000ffff0ac224 */ /* 0x000fe400078e0004 */
[----:B------:R-:W-:Y:S01]  /*0550*/  @!P4 IMAD.MOV.U32 R14, RZ, RZ, R5 ;  /* 0x000000ffff0ec224 */ /* 0x000fe200078e0005 */
[----:B-1----:R-:W-:Y:S02]  /*0560*/  @!UP0 ULEA UR6, UR7, UR6, 0x18 ;  /* 0x0000000607068291 */ /* 0x002fe4000f8ec03f */
[----:B------:R0:W-:Y:S01]  /*0570*/  STL [R1+0x454], R10 ;  /* 0x0004540a01007387 */ /* 0x0001e20000100800 */
[----:B------:R-:W-:-:S03]  /*0580*/  VOTEU.ALL UP0, P0 ;  /* 0x00000000003f7886 */ /* 0x000fc60000000000 */
[----:B------:R0:W-:Y:S04]  /*0590*/  STL [R1+0x450], R14 ;  /* 0x0004500e01007387 */ /* 0x0001e80000100800 */
[----:B------:R-:W1:Y:S02]  /*05a0*/  FENCE.VIEW.ASYNC.S ;  /* 0x00000000000073c6 */ /* 0x000e640000000000 */
[----:B-1----:R0:W2:Y:S01]  /*05b0*/  @!UP0 SYNCS.EXCH.64 URZ, [UR6+0x40], UR4 ;  /* 0x00004004063f85b2 */ /* 0x0020a20008000100 */
[----:B------:R0:W2:Y:S01]  /*05c0*/  @!UP1 SYNCS.EXCH.64 URZ, [UR6+0x48], UR4 ;  /* 0x00004804063f95b2 */ /* 0x0000a20008000100 */
[----:B------:R-:W-:Y:S01]  /*05d0*/  NOP ;  /* 0x0000000000007918 */ /* 0x000fe20000000000 */
[----:B--234-:R-:W-:Y:S06]  /*05e0*/  BAR.SYNC.DEFER_BLOCKING 0x0 ;  /* 0x0000000000007b1d */ /* 0x01cfec0000010000 */
[----:B0-----:R-:W-:Y:S05]  /*05f0*/  @!P1 BRA `(.L_x_3) ;  /* 0x0000027c00089947 */ /* 0x001fea0003800000 */
[----:B------:R-:W-:-:S06]  /*0600*/  UISETP.GT.U32.AND UP0, UPT, UR10, 0x1, UPT ;  /* 0x000000010a00788c */ /* 0x000fcc000bf04070 */
[----:B------:R-:W-:-:S13]  /*0610*/  PLOP3.LUT P0, PT, PT, PT, UP0, 0x80, 0x0 ;  /* 0x000000000000781c */ /* 0x000fda0003f0f008 */
[----:B------:R-:W-:Y:S05]  /*0620*/  @P0 EXIT ;  /* 0x000000000000094d */ /* 0x000fea0003800000 */
[----:B------:R-:W-:Y:S01]  /*0630*/  IMAD.MOV.U32 R5, RZ, RZ, -0x1 ;  /* 0xffffffffff057424 */ /* 0x000fe200078e00ff */
[----:B------:R-:W-:Y:S01]  /*0640*/  ULDC.64 UR4, c[0x0][0x650] ;  /* 0x0001940000047ab9 */ /* 0x000fe20000000a00 */
[----:B------:R-:W-:Y:S01]  /*0650*/  IMAD.MOV.U32 R4, RZ, RZ, -0x1 ;  /* 0xffffffffff047424 */ /* 0x000fe200078e00ff */
[----:B------:R-:W-:Y:S01]  /*0660*/  ISETP.GE.U32.AND P0, PT, R10, UR4, PT ;  /* 0x000000040a007c0c */ /* 0x000fe2000bf06070 */
[----:B------:R-:W-:Y:S01]  /*0670*/  UMOV UR9, 0xffffffff ;  /* 0xffffffff00097882 */ /* 0x000fe20000000000 */
[----:B------:R0:W-:Y:S01]  /*0680*/  STL [R1+0x45c], R5 ;  /* 0x00045c0501007387 */ /* 0x0001e20000100800 */
[----:B------:R-:W-:Y:S02]  /*0690*/  PRMT R0, RZ, 0x7610, R0 ;  /* 0x00007610ff007816 */ /* 0x000fe40000000000 */
[----:B------:R-:W-:Y:S01]  /*06a0*/  ISETP.GE.U32.AND.EX P0, PT, R14, UR5, PT, P0 ;  /* 0x000000050e007c0c */ /* 0x000fe2000bf06100 */
[----:B------:R0:W-:-:S12]  /*06b0*/  STL [R1+0x458], R4 ;  /* 0x0004580401007387 */ /* 0x0001d80000100800 */
[----:B0-----:R-:W-:Y:S05]  /*06c0*/  @P0 BRA `(.L_x_4) ;  /* 0x00000004006c0947 */ /* 0x001fea0003800000 */
[----:B------:R-:W-:Y:S01]  /*06d0*/  ULDC.64 UR14, c[0x0][0x628] ;  /* 0x00018a00000e7ab9 */ /* 0x000fe20000000a00 */
[----:B------:R-:W0:Y:S01]  /*06e0*/  LDC.64 R12, c[0x0][0x620] ;  /* 0x00018800ff0c7b82 */ /* 0x000e220000000a00 */
[----:B------:R-:W-:Y:S01]  /*06f0*/  ISETP.NE.U32.AND P0, PT, RZ, UR14, PT ;  /* 0x0000000eff007c0c */ /* 0x000fe2000bf05070 */
[----:B------:R-:W-:Y:S01]  /*0700*/  ULDC UR11, c[0x0][0x630] ;  /* 0x00018c00000b7ab9 */ /* 0x000fe20000000800 */
[----:B------:R-:W-:Y:S02]  /*0710*/  R2UR UR4, R10 ;  /* 0x000000000a0472ca */ /* 0x000fe400000e0000 */
[----:B------:R-:W-:Y:S02]  /*0720*/  ISETP.NE.AND.EX P0, PT, RZ, UR15, PT, P0 ;  /* 0x0000000fff007c0c */ /* 0x000fe4000bf05300 */
[----:B------:R-:W-:-:S11]  /*0730*/  R2UR UR5, R14 ;  /* 0x000000000e0572ca */ /* 0x000fd600000e0000 */
[----:B------:R-:W-:Y:S05]  /*0740*/  @!P0 BRA `(.L_x_5) ;  /* 0x0000000000308947 */ /* 0x000fea0003800000 */
[----:B------:R-:W-:Y:S01]  /*0750*/  R2UR UR4, R10 ;  /* 0x000000000a0472ca */ /* 0x000fe200000e0000 */
[----:B------:R-:W-:Y:S01]  /*0760*/  ULDC UR8, c[0x0][0x634] ;  /* 0x00018d0000087ab9 */ /* 0x000fe20000000800 */
[----:B------:R-:W-:-:S11]  /*0770*/  R2UR UR10, R14 ;  /* 0x000000000e0a72ca */ /* 0x000fd600000e0000 */
[----:B------:R-:W-:-:S04]  /*0780*/  UIADD3 UR8, UP0, UR4, UR8, URZ ;  /* 0x0000000804087290 */ /* 0x000fc8000ff1e03f */
[----:B------:R-:W-:-:S04]  /*0790*/  UIADD3.X UR10, URZ, UR10, URZ, UP0, !UPT ;  /* 0x0000000a3f0a7290 */ /* 0x000fc800087fe43f */
[----:B------:R-:W-:-:S04]  /*07a0*/  UIMAD.WIDE.U32 UR4, UR10, UR14, URZ ;  /* 0x0000000e0a0472a5 */ /* 0x000fc8000f8e003f */
[----:B------:R-:W-:Y:S02]  /*07b0*/  UIMAD.WIDE.U32 UR6, UP0, UR8, UR15, UR4 ;  /* 0x0000000f080672a5 */ /* 0x000fe4000f800004 */
[----:B------:R-:W-:Y:S02]  /*07c0*/  UIMAD.WIDE.U32 UR4, UR8, UR14, URZ ;  /* 0x0000000e080472a5 */ /* 0x000fe4000f8e003f */
[----:B------:R-:W-:Y:S02]  /*07d0*/  UIADD3.X UR9, URZ, URZ, URZ, UP0, !UPT ;  /* 0x0000003f3f097290 */ /* 0x000fe400087fe43f */
[----:B------:R-:W-:Y:S01]  /*07e0*/  UIADD3 URZ, UP0, UR5, UR6, URZ ;  /* 0x00000006053f7290 */ /* 0x000fe2000ff1e03f */
[----:B------:R-:W-:-:S03]  /*07f0*/  UMOV UR8, UR7 ;  /* 0x0000000700087c82 */ /* 0x000fc60008000000 */
[----:B------:R-:W-:-:S12]  /*0800*/  UIMAD.WIDE.U32.X UR4, UR10, UR15, UR8, UP0 ;  /* 0x0000000f0a0472a5 */ /* 0x000fd800080e0408 */
.L_x_5:
[----:B------:R-:W-:Y:S01]  /*0810*/  USHF.R.U64 UR9, UR4, UR11, UR5 ;  /* 0x0000000b04097299 */ /* 0x000fe20008001205 */
[----:B------:R-:W1:Y:S01]  /*0820*/  LDC R8, c[0x0][0x618] ;  /* 0x00018600ff087b82 */ /* 0x000e620000000800 */
[----:B------:R-:W-:Y:S01]  /*0830*/  USHF.R.U32.HI UR4, URZ, UR11, UR5 ;  /* 0x0000000b3f047299 */ /* 0x000fe20008011605 */
[----:B------:R-:W-:Y:S01]  /*0840*/  I2FP.F32.U32 R0, R2 ;  /* 0x0000000200007245 */ /* 0x000fe20000201000 */
[----:B------:R-:W-:Y:S01]  /*0850*/  IMAD.MOV.U32 R4, RZ, RZ, R10 ;  /* 0x000000ffff047224 */ /* 0x000fe200078e000a */
[----:B------:R-:W-:Y:S01]  /*0860*/  ULDC UR5, c[0x0][0x150] ;  /* 0x0000540000057ab9 */ /* 0x000fe20000000800 */
[----:B------:R-:W-:Y:S01]  /*0870*/  IADD3 R7, P0, RZ, -UR9, RZ ;  /* 0x80000009ff077c10 */ /* 0x000fe2000ff1e0ff */
[----:B------:R-:W-:Y:S02]  /*0880*/  IMAD.MOV.U32 R5, RZ, RZ, R14 ;  /* 0x000000ffff057224 */ /* 0x000fe400078e000e */
[----:B------:R-:W-:Y:S01]  /*0890*/  FMUL R0, R0, UR5 ;  /* 0x0000000500007c20 */ /* 0x000fe20008400000 */
[----:B------:R-:W2:Y:S01]  /*08a0*/  LDC.64 R20, c[0x0][0x640] ;  /* 0x00019000ff147b82 */ /* 0x000ea20000000a00 */
[----:B------:R-:W-:Y:S01]  /*08b0*/  IMAD.X R9, RZ, RZ, ~UR4, P0 ;  /* 0x80000004ff097e24 */ /* 0x000fe200080e06ff */
[----:B------:R-:W-:Y:S01]  /*08c0*/  ULDC UR4, c[0x0][0x154] ;  /* 0x0000550000047ab9 */ /* 0x000fe20000000800 */
[----:B0-----:R-:W-:-:S02]  /*08d0*/  IMAD.WIDE.U32 R4, R7, R12, R4 ;  /* 0x0000000c07047225 */ /* 0x001fc400078e0004 */
[----:B------:R-:W0:Y:S03]  /*08e0*/  F2I.U32.TRUNC.NTZ R0, R0 ;  /* 0x0000000000007305 */ /* 0x000e26000020f000 */
[----:B------:R-:W3:Y:S01]  /*08f0*/  LDC R3, c[0x0][0x144] ;  /* 0x00005100ff037b82 */ /* 0x000ee20000000800 */
[----:B------:R-:W-:-:S04]  /*0900*/  IMAD R6, R9, R12, RZ ;  /* 0x0000000c09067224 */ /* 0x000fc800078e02ff */
[----:B------:R-:W-:-:S03]  /*0910*/  IMAD R7, R7, R13, R6 ;  /* 0x0000000d07077224 */ /* 0x000fc600078e0206 */
[----:B------:R-:W4:Y:S01]  /*0920*/  LDC R10, c[0x0][0x608] ;  /* 0x00018200ff0a7b82 */ /* 0x000f220000000800 */
[----:B------:R-:W-:Y:S02]  /*0930*/  IMAD.IADD R5, R5, 0x1, R7 ;  /* 0x0000000105057824 */ /* 0x000fe400078e0207 */
[----:B------:R-:W-:Y:S02]  /*0940*/  IMAD.MOV.U32 R7, RZ, RZ, -0x1 ;  /* 0xffffffffff077424 */ /* 0x000fe400078e00ff */
[----:B0-----:R-:W-:Y:S01]  /*0950*/  IMAD.MOV R6, RZ, RZ, -R0 ;  /* 0x000000ffff067224 */ /* 0x001fe200078e0a00 */
[----:B-1----:R-:W-:Y:S02]  /*0960*/  SHF.R.U64 R14, R4, R8, R5 ;  /* 0x00000008040e7219 */ /* 0x002fe40000001205 */
[----:B------:R-:W0:Y:S01]  /*0970*/  LDC R18, c[0x0][0x658] ;  /* 0x00019600ff127b82 */ /* 0x000e220000000800 */
[----:B------:R-:W-:Y:S02]  /*0980*/  I2FP.F32.U32 R4, R11 ;  /* 0x0000000b00047245 */ /* 0x000fe40000201000 */
[----:B--2---:R-:W-:-:S02]  /*0990*/  ISETP.NE.U32.AND P0, PT, R20, RZ, PT ;  /* 0x000000ff1400720c */ /* 0x004fc40003f05070 */
[----:B------:R-:W-:Y:S01]  /*09a0*/  SHF.R.U32.HI R5, RZ, R8, R5 ;  /* 0x00000008ff057219 */ /* 0x000fe20000011605 */
[----:B------:R-:W-:Y:S01]  /*09b0*/  FMUL R4, R4, UR4 ;  /* 0x0000000404047c20 */ /* 0x000fe20008400000 */
[----:B------:R-:W-:Y:S01]  /*09c0*/  ISETP.NE.AND.EX P0, PT, R21, RZ, PT, P0 ;  /* 0x000000ff1500720c */ /* 0x000fe20003f05300 */
[----:B------:R-:W1:Y:S01]  /*09d0*/  LDC R12, c[0x0][0x148] ;  /* 0x00005200ff0c7b82 */ /* 0x000e620000000800 */
[----:B---3--:R-:W-:-:S07]  /*09e0*/  IMAD R0, R3, R6, R2 ;  /* 0x0000000603007224 */ /* 0x008fce00078e0202 */
[----:B------:R-:W2:Y:S01]  /*09f0*/  LDC R16, c[0x0][0x600] ;  /* 0x00018000ff107b82 */ /* 0x000ea20000000800 */
[-CC-:B----4-:R-:W-:Y:S02]  /*0a00*/  SHF.R.U64 R22, R14, R10.reuse, R5.reuse ;  /* 0x0000000a0e167219 */ /* 0x190fe40000001205 */
[----:B------:R-:W-:Y:S01]  /*0a10*/  SHF.R.U32.HI R3, RZ, R10, R5 ;  /* 0x0000000aff037219 */ /* 0x000fe20000011605 */
[----:B------:R-:W-:Y:S01]  /*0a20*/  IMAD.MOV.U32 R5, RZ, RZ, 0x1 ;  /* 0x00000001ff057424 */ /* 0x000fe200078e00ff */
[----:B------:R3:W4:Y:S03]  /*0a30*/  F2I.U32.TRUNC.NTZ R10, R4 ;  /* 0x00000004000a7305 */ /* 0x000726000020f000 */
[----:B------:R-:W1:Y:S01]  /*0a40*/  LDC R15, c[0x0][0x648] ;  /* 0x00019200ff0f7b82 */ /* 0x000e620000000800 */
[-C--:B0-----:R-:W-:Y:S02]  /*0a50*/  SHF.L.U32 R2, R7, R18.reuse, RZ ;  /* 0x0000001207027219 */ /* 0x081fe400000006ff */
[----:B------:R-:W-:-:S02]  /*0a60*/  SHF.R.U64 R24, R22, R18, R3 ;  /* 0x0000001216187219 */ /* 0x000fc40000001203 */
[----:B------:R-:W-:Y:S02]  /*0a70*/  LOP3.LUT R9, RZ, R2, RZ, 0x33, !PT ;  /* 0x00000002ff097212 */ /* 0x000fe400078e33ff */
[-C--:B------:R-:W-:Y:S01]  /*0a80*/  SHF.R.U32.HI R3, RZ, R18.reuse, R3 ;  /* 0x00000012ff037219 */ /* 0x080fe20000011603 */
[----:B------:R-:W0:Y:S01]  /*0a90*/  LDC R17, c[0x0][0x638] ;  /* 0x00018e00ff117b82 */ /* 0x000e220000000800 */
[----:B------:R-:W-:Y:S01]  /*0aa0*/  SHF.L.U32 R8, R5, R18, RZ ;  /* 0x0000001205087219 */ /* 0x000fe200000006ff */
[----:B------:R-:W-:-:S06]  /*0ab0*/  IMAD.MOV.U32 R2, RZ, RZ, R24 ;  /* 0x000000ffff027224 */ /* 0x000fcc00078e0018 */
[----:B------:R-:W0:Y:S01]  /*0ac0*/  LDC R19, c[0x0][0x610] ;  /* 0x00018400ff137b82 */ /* 0x000e220000000800 */
[----:B---34-:R-:W-:Y:S05]  /*0ad0*/  @!P0 BRA `(.L_x_6) ;  /* 0x0000000000288947 */ /* 0x018fea0003800000 */
[----:B------:R-:W3:Y:S02]  /*0ae0*/  LDC R7, c[0x0][0x64c] ;  /* 0x00019300ff077b82 */ /* 0x000ee40000000800 */
[----:B---3--:R-:W-:-:S05]  /*0af0*/  IADD3 R7, P0, R24, R7, RZ ;  /* 0x0000000718077210 */ /* 0x008fca0007f1e0ff */
[----:B------:R-:W-:-:S04]  /*0b00*/  IMAD.X R13, RZ, RZ, R3, P0 ;  /* 0x000000ffff0d7224 */ /* 0x000fc800000e0603 */
[----:B------:R-:W-:-:S04]  /*0b10*/  IMAD.WIDE.U32 R2, R13, R20, RZ ;  /* 0x000000140d027225 */ /* 0x000fc800078e00ff */
[----:B------:R-:W-:-:S04]  /*0b20*/  IMAD.WIDE.U32 R4, P0, R7, R21, R2 ;  /* 0x0000001507047225 */ /* 0x000fc80007800002 */
[----:B------:R-:W-:-:S04]  /*0b30*/  IMAD.WIDE.U32 R2, R7, R20, RZ ;  /* 0x0000001407027225 */ /* 0x000fc800078e00ff */
[----:B------:R-:W-:Y:S01]  /*0b40*/  IMAD.X R7, RZ, RZ, RZ, P0 ;  /* 0x000000ffff077224 */ /* 0x000fe200000e06ff */
[----:B------:R-:W-:Y:S01]  /*0b50*/  IADD3 RZ, P0, R3, R4, RZ ;  /* 0x0000000403ff7210 */ /* 0x000fe20007f1e0ff */
[----:B------:R-:W-:-:S04]  /*0b60*/  IMAD.MOV.U32 R6, RZ, RZ, R5 ;  /* 0x000000ffff067224 */ /* 0x000fc800078e0005 */
[----:B------:R-:W-:-:S08]  /*0b70*/  IMAD.WIDE.U32.X R2, R13, R21, R6, P0 ;  /* 0x000000150d027225 */ /* 0x000fd000000e0406 */
.L_x_6:
[----:B-1----:R-:W-:Y:S01]  /*0b80*/  SHF.R.U64 R2, R2, R15, R3 ;  /* 0x0000000f02027219 */ /* 0x002fe20000001203 */
[----:B--2---:R-:W-:Y:S01]  /*0b90*/  VIADD R3, R16, 0xffffffff ;  /* 0xffffffff10037836 */ /* 0x004fe20000000000 */
[----:B------:R-:W-:Y:S01]  /*0ba0*/  LOP3.LUT R9, R22, R9, RZ, 0xc0, !PT ;  /* 0x0000000916097212 */ /* 0x000fe200078ec0ff */
[----:B------:R-:W-:Y:S02]  /*0bb0*/  IMAD.MOV R10, RZ, RZ, -R10 ;  /* 0x000000ffff0a7224 */ /* 0x000fe400078e0a0a */
[----:B------:R-:W-:Y:S01]  /*0bc0*/  IMAD.MOV R4, RZ, RZ, -R2 ;  /* 0x000000ffff047224 */ /* 0x000fe200078e0a02 */
[----:B------:R-:W-:Y:S01]  /*0bd0*/  LOP3.LUT R14, R14, R3, RZ, 0xc0, !PT ;  /* 0x000000030e0e7212 */ /* 0x000fe200078ec0ff */
[----:B------:R-:W-:Y:S02]  /*0be0*/  @P4 IMAD R0, R12, R10, R11 ;  /* 0x0000000a0c004224 */ /* 0x000fe400078e020b */
[----:B------:R-:W-:Y:S02]  /*0bf0*/  IMAD R9, R8, R2, R9 ;  /* 0x0000000208097224 */ /* 0x000fe400078e0209 */
[----:B0-----:R-:W-:-:S02]  /*0c00*/  IMAD R3, R4, R17, R24 ;  /* 0x0000001104037224 */ /* 0x001fc400078e0218 */
[----:B------:R-:W-:Y:S02]  /*0c10*/  IMAD R2, R9, R19, R0 ;  /* 0x0000001309027224 */ /* 0x000fe400078e0200 */
[----:B------:R-:W-:Y:S02]  /*0c20*/  IMAD R3, R3, R16, R14 ;  /* 0x0000001003037224 */ /* 0x000fe400078e020e */
[----:B------:R-:W-:-:S03]  /*0c30*/  IMAD.MOV.U32 R0, RZ, RZ, 0x1 ;  /* 0x00000001ff007424 */ /* 0x000fc600078e00ff */
[----:B------:R-:W-:Y:S02]  /*0c40*/  SEL R4, R3, R2, !P4 ;  /* 0x0000000203047207 */ /* 0x000fe40006000000 */
[----:B------:R-:W-:-:S03]  /*0c50*/  SEL R2, R2, R3, !P4 ;  /* 0x0000000302027207 */ /* 0x000fc60006000000 */
[----:B------:R0:W-:Y:S04]  /*0c60*/  STL [R1+0x458], R4 ;  /* 0x0004580401007387 */ /* 0x0001e80000100800 */
[----:B------:R0:W-:Y:S02]  /*0c70*/  STL [R1+0x45c], R2 ;  /* 0x00045c0201007387 */ /* 0x0001e40000100800 */
.L_x_4:
[----:B------:R-:W-:-:S08]  /*0c80*/  NOP ;  /* 0x0000000000007918 */ /* 0x000fd00000000000 */
[----:B------:R-:W1:Y:S02]  /*0c90*/  USETMAXREG.TRY_ALLOC.CTAPOOL UP0, 0xf0 ;  /* 0x000000f0000079c8 */ /* 0x000e640008000600 */
[----:B-1----:R-:W-:-:S13]  /*0ca0*/  PLOP3.LUT P0, PT, PT, PT, UP0, 0x80, 0x0 ;  /* 0x000000000000781c */ /* 0x002fda0003f0f008 */
[----:B------:R-:W-:Y:S05]  /*0cb0*/  @!P0 BRA `(.L_x_4) ;  /* 0xfffffffc00f08947 */ /* 0x000fea000383ffff */
[----:B------:R-:W-:Y:S01]  /*0cc0*/  ULDC.64 UR4, c[0x0][0x598] ;  /* 0x0001660000047ab9 */ /* 0x000fe20000000a00 */
[----:B------:R-:W-:Y:S01]  /*0cd0*/  ULDC.64 UR14, c[0x0][0x208] ;  /* 0x00008200000e7ab9 */ /* 0x000fe20000000a00 */
[----:B------:R-:W-:-:S04]  /*0ce0*/  ISETP.NE.U32.AND P0, PT, RZ, UR4, PT ;  /* 0x00000004ff007c0c */ /* 0x000fc8000bf05070 */
[----:B------:R-:W-:-:S13]  /*0cf0*/  ISETP.NE.AND.EX P0, PT, RZ, UR5, PT, P0 ;  /* 0x00000005ff007c0c */ /* 0x000fda000bf05300 */
[----:B------:R-:W-:Y:S05]  /*0d00*/  @!P0 BRA `(.L_x_7) ;  /* 0x0000000000208947 */ /* 0x000fea0003800000 */
[----:B0-----:R-:W0:Y:S02]  /*0d10*/  LDC.64 R2, c[0x0][0x598] ;  /* 0x00016600ff027b82 */ /* 0x001e240000000a00 */
[----:B0-----:R-:W2:Y:S02]  /*0d20*/  LDG.E.64 R2, desc[UR14][R2.64] ;  /* 0x0000000e02027981 */ /* 0x001ea4000c1e1b00 */
[----:B--2---:R-:W-:-:S04]  /*0d30*/  ISETP.NE.U32.AND P0, PT, R2, RZ, PT ;  /* 0x000000ff0200720c */ /* 0x004fc80003f05070 */
[----:B------:R-:W-:-:S13]  /*0d40*/  ISETP.NE.AND.EX P0, PT, R3, RZ, PT, P0 ;  /* 0x000000ff0300720c */ /* 0x000fda0003f05300 */
[----:B------:R-:W-:Y:S05]  /*0d50*/  @!P0 BRA `(.L_x_7) ;  /* 0x00000000000c8947 */ /* 0x000fea0003800000 */
[----:B------:R-:W2:Y:S02]  /*0d60*/  LD.E R2, desc[UR14][R2.64] ;  /* 0x0000000e02027980 */ /* 0x000ea4000c101900 */
[----:B--2---:R-:W-:Y:S01]  /*0d70*/  R2UR UR20, R2 ;  /* 0x00000000021472ca */ /* 0x004fe200000e0000 */
[----:B------:R-:W-:-:S14]  /*0d80*/  BRA `(.L_x_8) ;  /* 0x0000000000247947 */ /* 0x000fdc0003800000 */
.L_x_7:
[----:B------:R-:W-:Y:S02]  /*0d90*/  ULDC.64 UR4, c[0x0][0x588] ;  /* 0x0001620000047ab9 */ /* 0x000fe40000000a00 */
[----:B------:R-:W-:-:S04]  /*0da0*/  ISETP.NE.U32.AND P0, PT, RZ, UR4, PT ;  /* 0x00000004ff007c0c */ /* 0x000fc8000bf05070 */
[----:B------:R-:W-:-:S13]  /*0db0*/  ISETP.NE.AND.EX P0, PT, RZ, UR5, PT, P0 ;  /* 0x00000005ff007c0c */ /* 0x000fda000bf05300 */
[----:B------:R-:W-:Y:S05]  /*0dc0*/  @!P0 BRA `(.L_x_9) ;  /* 0x0000000000108947 */ /* 0x000fea0003800000 */
[----:B0-----:R-:W0:Y:S02]  /*0dd0*/  LDC.64 R2, c[0x0][0x588] ;  /* 0x00016200ff027b82 */ /* 0x001e240000000a00 */
[----:B0-----:R-:W2:Y:S02]  /*0de0*/  LDG.E R2, desc[UR14][R2.64] ;  /* 0x0000000e02027981 */ /* 0x001ea4000c1e1900 */
[----:B--2---:R-:W-:Y:S01]  /*0df0*/  R2UR UR20, R2 ;  /* 0x00000000021472ca */ /* 0x004fe200000e0000 */
[----:B------:R-:W-:-:S14]  /*0e00*/  BRA `(.L_x_8) ;  /* 0x0000000000047947 */ /* 0x000fdc0003800000 */
.L_x_9:
[----:B------:R-:W-:-:S05]  /*0e10*/  ULDC UR20, c[0x0][0x580] ;  /* 0x0001600000147ab9 */ /* 0x000fca0000000800 */
.L_x_8:
[----:B------:R-:W-:Y:S02]  /*0e20*/  ULDC.64 UR4, c[0x0][0x5a0] ;  /* 0x0001680000047ab9 */ /* 0x000fe40000000a00 */
        /* <DEDUP_REMOVED lines=11> */
.L_x_10:
        /* <DEDUP_REMOVED lines=8> */
.L_x_12:
[----:B------:R-:W-:-:S05]  /*0f60*/  ULDC UR21, c[0x0][0x584] ;  /* 0x0001610000157ab9 */ /* 0x000fca0000000800 */
.L_x_11:
[----:B------:R-:W-:-:S13]  /*0f70*/  LOP3.LUT P0, RZ, R0, 0xff, RZ, 0xc0, !PT ;  /* 0x000000ff00ff7812 */ /* 0x000fda000780c0ff */
[----:B------:R-:W-:Y:S05]  /*0f80*/  @!P0 EXIT ;  /* 0x000000000000894d */ /* 0x000fea0003800000 */
[----:B------:R-:W-:Y:S01]  /*0f90*/  ULDC UR4, c[0x0][0x28c] ;  /* 0x0000a30000047ab9 */ /* 0x000fe20000000800 */
[----:B------:R-:W-:Y:S02]  /*0fa0*/  ULOP3.LUT UR22, UR13, 0x1, URZ, 0xfc, !UPT ;  /* 0x000000010d167892 */ /* 0x000fe4000f8efc3f */
[----:B------:R-:W-:-:S04]  /*0fb0*/  UIADD3 UR4, UR4, 0x7f, URZ ;  /* 0x0000007f04047890 */ /* 0x000fc8000fffe03f */
[----:B------:R-:W-:-:S04]  /*0fc0*/  USHF.R.S32.HI UR5, URZ, 0x1f, UR4 ;  /* 0x0000001f3f057899 */ /* 0x000fc80008011404 */
[----:B------:R-:W-:-:S03]  /*0fd0*/  ULEA.HI UR5, UR5, UR4, URZ, 0x7 ;  /* 0x0000000405057291 */ /* 0x000fc6000f8f383f */
[----:B------:R-:W-:Y:S01]  /*0fe0*/  UMOV UR4, URZ ;  /* 0x0000003f00047c82 */ /* 0x000fe20008000000 */
[----:B------:R-:W-:-:S03]  /*0ff0*/  USHF.R.S32.HI UR10, URZ, 0x7, UR5 ;  /* 0x000000073f0a7899 */ /* 0x000fc60008011405 */
[----:B------:R-:W-:-:S09]  /*1000*/  UMOV UR5, URZ ;  /* 0x0000003f00057c82 */ /* 0x000fd20008000000 */
.L_x_549:
[----:B------:R-:W-:Y:S01]  /*1010*/  STL [R1+0x44c], RZ ;  /* 0x00044cff01007387 */ /* 0x000fe20000100800 */
[----:B-1----:R-:W1:Y:S01]  /*1020*/  S2UR UR18, SR_CgaCtaId ;  /* 0x00000000001279c3 */ /* 0x002e620000008800 */
[----:B------:R-:W-:Y:S01]  /*1030*/  UMOV UR17, 0x400 ;  /* 0x0000040000117882 */ /* 0x000fe20000000000 */
[----:B------:R-:W-:Y:S01]  /*1040*/  UMOV UR6, URZ ;  /* 0x0000003f00067c82 */ /* 0x000fe20008000000 */
[----:B------:R-:W-:Y:S01]  /*1050*/  STL [R1+0x448], RZ ;  /* 0x000448ff01007387 */ /* 0x000fe20000100800 */
[----:B------:R-:W-:Y:S01]  /*1060*/  UMOV UR7, URZ ;  /* 0x0000003f00077c82 */ /* 0x000fe20008000000 */
[----:B------:R-:W-:Y:S01]  /*1070*/  UMOV UR8, URZ ;  /* 0x0000003f00087c82 */ /* 0x000fe20008000000 */
[----:B------:R-:W-:Y:S01]  /*1080*/  UMOV UR23, UR5 ;  /* 0x0000000500177c82 */ /* 0x000fe20008000000 */
[----:B------:R-:W-:Y:S01]  /*1090*/  STL [R1+0x444], RZ ;  /* 0x000444ff01007387 */ /* 0x000fe20000100800 */
[----:B0-----:R-:W0:Y:S01]  /*10a0*/  LDC R2, c[0x0][0x28c] ;  /* 0x0000a300ff027b82 */ /* 0x001e220000000800 */
[----:B------:R-:W-:Y:S01]  /*10b0*/  UMOV UR24, UR4 ;  /* 0x0000000400187c82 */ /* 0x000fe20008000000 */
[----:B------:R-:W-:Y:S01]  /*10c0*/  CS2R R236, SRZ ;  /* 0x0000000000ec7805 */ /* 0x000fe2000001ff00 */
[----:B------:R-:W-:Y:S01]  /*10d0*/  STL [R1+0x440], RZ ;  /* 0x000440ff01007387 */ /* 0x000fe20000100800 */
[----:B------:R-:W-:-:S02]  /*10e0*/  CS2R R234, SRZ ;  /* 0x0000000000ea7805 */ /* 0x000fc4000001ff00 */
[----:B------:R-:W-:Y:S02]  /*10f0*/  CS2R R232, SRZ ;  /* 0x0000000000e87805 */ /* 0x000fe4000001ff00 */
[----:B------:R-:W-:Y:S01]  /*1100*/  CS2R R230, SRZ ;  /* 0x0000000000e67805 */ /* 0x000fe2000001ff00 */
[----:B------:R-:W-:Y:S01]  /*1110*/  STL [R1+0x43c], RZ ;  /* 0x00043cff01007387 */ /* 0x000fe20000100800 */
[----:B------:R-:W-:Y:S02]  /*1120*/  CS2R R228, SRZ ;  /* 0x0000000000e47805 */ /* 0x000fe4000001ff00 */
[----:B------:R-:W-:Y:S02]  /*1130*/  CS2R R226, SRZ ;  /* 0x0000000000e27805 */ /* 0x000fe4000001ff00 */
        /* <DEDUP_REMOVED lines=14> */
[----:B0-----:R-:W-:Y:S02]  /*1220*/  ISETP.GE.AND P0, PT, R2, 0x1, PT ;  /* 0x000000010200780c */ /* 0x001fe40003f06270 */
        /* <DEDUP_REMOVED lines=49> */
[----:B--2---:R-:W-:Y:S01]  /*1540*/  CS2R R2, SRZ ;  /* 0x0000000000027805 */ /* 0x004fe2000001ff00 */
        /* <DEDUP_REMOVED lines=85> */
[----:B------:R-:W-:-:S03]  /*1aa0*/  CS2R R150, SRZ ;  /* 0x0000000000967805 */ /* 0x000fc6000001ff00 */
[----:B------:R-:W-:Y:S04]  /*1ab0*/  STL [R1+0x3a0], RZ ;  /* 0x0003a0ff01007387 */ /* 0x000fe80000100800 */
        /* <DEDUP_REMOVED lines=104> */
[----:B------:R-:W-:Y:S04]  /*2140*/  STL [R1], RZ ;  /* 0x000000ff01007387 */ /* 0x000fe80000100800 */
        /* <DEDUP_REMOVED lines=39> */
[----:B------:R-:W-:Y:S01]  /*23c0*/  STL [R1+0xa0], RZ ;  /* 0x0000a0ff01007387 */ /* 0x000fe20000100800 */
[----:B------:R-:W0:Y:S03]  /*23d0*/  S2R R0, SR_TID.X ;  /* 0x0000000000007919 */ /* 0x000e260000002100 */
        /* <DEDUP_REMOVED lines=8> */
[----:B0-----:R-:W-:-:S03]  /*2460*/  LOP3.LUT R0, R0, 0x80, RZ, 0xc0, !PT ;  /* 0x0000008000007812 */ /* 0x001fc600078ec0ff */
[----:B------:R-:W-:Y:S01]  /*2470*/  STL [R1+0xc4], RZ ;  /* 0x0000c4ff01007387 */ /* 0x000fe20000100800 */
[----:B------:R-:W-:-:S03]  /*2480*/  SHF.R.U32.HI R0, RZ, 0x7, R0 ;  /* 0x00000007ff007819 */ /* 0x000fc60000011600 */
        /* <DEDUP_REMOVED lines=33> */
[----:B------:R-:W0:Y:S04]  /*26a0*/  SHFL.IDX PT, R0, R0, RZ, 0x1f ;  /* 0x00001fff00007589 */ /* 0x000e2800000e0000 */
[----:B------:R2:W-:Y:S04]  /*26b0*/  STL [R1+0x14c], RZ ;  /* 0x00014cff01007387 */ /* 0x0005e80000100800 */
[----:B------:R2:W-:Y:S04]  /*26c0*/  STL [R1+0x150], RZ ;  /* 0x000150ff01007387 */ /* 0x0005e80000100800 */
[----:B------:R2:W-:Y:S04]  /*26d0*/  STL [R1+0x154], RZ ;  /* 0x000154ff01007387 */ /* 0x0005e80000100800 */
[----:B------:R2:W-:Y:S04]  /*26e0*/  STL [R1+0x158], RZ ;  /* 0x000158ff01007387 */ /* 0x0005e80000100800 */
[----:B------:R2:W-:Y:S04]  /*26f0*/  STL [R1+0x15c], RZ ;  /* 0x00015cff01007387 */ /* 0x0005e80000100800 */
[----:B------:R2:W-:Y:S01]  /*2700*/  STL [R1+0x160], RZ ;  /* 0x000160ff01007387 */ /* 0x0005e20000100800 */
[----:B0-----:R-:W-:-:S03]  /*2710*/  R2UR UR11, R0 ;  /* 0x00000000000b72ca */ /* 0x001fc600000e0000 */
[----:B------:R2:W-:Y:S04]  /*2720*/  STL [R1+0x164], RZ ;  /* 0x000164ff01007387 */ /* 0x0005e80000100800 */
[----:B------:R2:W-:Y:S04]  /*2730*/  STL [R1+0x168], RZ ;  /* 0x000168ff01007387 */ /* 0x0005e80000100800 */
[----:B------:R2:W-:Y:S02]  /*2740*/  STL [R1+0x16c], RZ ;  /* 0x00016cff01007387 */ /* 0x0005e40000100800 */
[----:B------:R-:W-:-:S02]  /*2750*/  ULEA.HI UR12, UR11, UR11, URZ, 0x1 ;  /* 0x0000000b0b0c7291 */ /* 0x000fc4000f8f083f */
[----:B------:R2:W-:Y:S02]  /*2760*/  STL [R1+0x170], RZ ;  /* 0x000170ff01007387 */ /* 0x0005e40000100800 */
[----:B------:R-:W-:Y:S02]  /*2770*/  ULOP3.LUT UR16, UR12, 0x7fffe, URZ, 0xc0, !UPT ;  /* 0x0007fffe0c107892 */ /* 0x000fe4000f8ec03f */
[----:B------:R2:W-:Y:S01]  /*2780*/  STL [R1+0x174], RZ ;  /* 0x000174ff01007387 */ /* 0x0005e20000100800 */
[----:B-1----:R-:W-:Y:S02]  /*2790*/  ULEA UR12, UR18, UR17, 0x18 ;  /* 0x00000011120c7291 */ /* 0x002fe4000f8ec03f */
[----:B------:R-:W-:Y:S01]  /*27a0*/  UIADD3 UR16, UR11, -UR16, URZ ;  /* 0x800000100b107290 */ /* 0x000fe2000fffe03f */
[----:B------:R2:W-:Y:S03]  /*27b0*/  STL [R1+0x178], RZ ;  /* 0x000178ff01007387 */ /* 0x0005e60000100800 */
[----:B------:R-:W-:Y:S01]  /*27c0*/  ULEA UR16, UR16, UR12, 0xd ;  /* 0x0000000c10107291 */ /* 0x000fe2000f8e683f */
[----:B------:R2:W-:Y:S03]  /*27d0*/  STL [R1+0x17c], RZ ;  /* 0x00017cff01007387 */ /* 0x0005e60000100800 */
[----:B------:R-:W-:Y:S01]  /*27e0*/  UIADD3 UR16, UR16, 0x100, URZ ;  /* 0x0000010010107890 */ /* 0x000fe2000fffe03f */
[----:B------:R2:W-:Y:S03]  /*27f0*/  STL [R1+0x180], RZ ;  /* 0x000180ff01007387 */ /* 0x0005e60000100800 */
[----:B------:R-:W-:Y:S01]  /*2800*/  USHF.R.U32.HI UR11, URZ, 0x4, UR16 ;  /* 0x000000043f0b7899 */ /* 0x000fe20008011610 */
[----:B------:R2:W-:Y:S03]  /*2810*/  STL [R1+0x184], RZ ;  /* 0x000184ff01007387 */ /* 0x0005e60000100800 */
[----:B------:R-:W-:Y:S01]  /*2820*/  ULOP3.LUT UR11, UR11, 0x3fff, URZ, 0xc0, !UPT ;  /* 0x00003fff0b0b7892 */ /* 0x000fe2000f8ec03f */
[----:B------:R2:W-:Y:S04]  /*2830*/  STL [R1+0x188], RZ ;  /* 0x000188ff01007387 */ /* 0x0005e80000100800 */
        /* <DEDUP_REMOVED lines=28> */
[----:B------:R2:W-:Y:S01]  /*2a00*/  STL [R1+0x1fc], RZ ;  /* 0x0001fcff01007387 */ /* 0x0005e20000100800 */
[----:B------:R-:W-:Y:S05]  /*2a10*/  @!P0 BRA `(.L_x_13) ;  /* 0x0000006000a88947 */ /* 0x000fea0003800000 */
[----:B------:R-:W-:-:S06]  /*2a20*/  UISETP.NE.AND UP0, UPT, UR22, 0x3, UPT ;  /* 0x000000031600788c */ /* 0x000fcc000bf05270 */
[----:B------:R-:W-:-:S13]  /*2a30*/  PLOP3.LUT P1, PT, PT, PT, UP0, 0x80, 0x0 ;  /* 0x000000000000781c */ /* 0x000fda0003f2f008 */
[----:B------:R-:W-:Y:S05]  /*2a40*/  @!P1 BRA `(.L_x_14) ;  /* 0x0000000000049947 */ /* 0x000fea0003800000 */
[----:B------:R-:W-:Y:S01]  /*2a50*/  BPT.TRAP 0x1 ;  /* 0x000000040000795c */ /* 0x000fe20000300000 */
.L_x_14:
[----:B------:R-:W-:Y:S01]  /*2a60*/  ULEA UR6, UR5, UR12, 0x3 ;  /* 0x0000000c05067291 */ /* 0x000fe2000f8e183f */
[----:B------:R-:W-:-:S05]  /*2a70*/  IMAD.U32 R0, RZ, RZ, UR4 ;  /* 0x00000004ff007e24 */ /* 0x000fca000f8e00ff */
[----:B------:R-:W-:-:S04]  /*2a80*/  SHF.L.U32 R0, R0, 0x1f, RZ ;  /* 0x0000001f00007819 */ /* 0x000fc800000006ff */
[----:B------:R0:W1:Y:S01]  /*2a90*/  SYNCS.PHASECHK.TRANS64.TRYWAIT P0, [UR6], R0 ;  /* 0x00000000ff0075a7 */ /* 0x0000620008000146 */
[----:B------:R-:W-:Y:S05]  /*2aa0*/  @!P1 BRA `(.L_x_15) ;  /* 0x0000000000049947 */ /* 0x000fea0003800000 */
[----:B------:R-:W-:Y:S01]  /*2ab0*/  BPT.TRAP 0x1 ;  /* 0x000000040000795c */ /* 0x000fe20000300000 */
.L_x_15:
[----:B-1----:R-:W-:Y:S05]  /*2ac0*/  @P0 BRA `(.L_x_16) ;  /* 0x0000000000080947 */ /* 0x002fea0003800000 */
[----:B------:R-:W1:Y:S02]  /*2ad0*/  SYNCS.PHASECHK.TRANS64.TRYWAIT P0, [UR6], R0 ;  /* 0x00000000ff0075a7 */ /* 0x000e640008000146 */
[----:B-1----:R-:W-:Y:S05]  /*2ae0*/  @!P0 BRA `(.L_x_17) ;  /* 0x0000026c00548947 */ /* 0x002fea0003800000 */
.L_x_16:
[----:B------:R-:W-:Y:S01]  /*2af0*/  UIADD3 UR6, UR12, 0x18100, URZ ;  /* 0x000181000c067890 */ /* 0x000fe2000fffe03f */
[----:B------:R-:W-:Y:S01]  /*2b00*/  WARPGROUP.ARRIVE ;  /* 0x00000000000079c5 */ /* 0x000fe20000000000 */
[----:B------:R-:W-:Y:S02]  /*2b10*/  ULOP3.LUT UR7, UR11, 0x10000, URZ, 0xfc, !UPT ;  /* 0x000100000b077892 */ /* 0x000fe4000f8efc3f */
[----:B------:R-:W-:Y:S02]  /*2b20*/  USHF.R.U32.HI UR6, URZ, 0x4, UR6 ;  /* 0x000000043f067899 */ /* 0x000fe40008011606 */
[----:B------:R-:W-:Y:S02]  /*2b30*/  ULEA UR7, UR5, UR7, 0xb ;  /* 0x0000000705077291 */ /* 0x000fe4000f8e583f */
[----:B------:R-:W-:Y:S01]  /*2b40*/  ULOP3.LUT UR6, UR6, 0x3fff, URZ, 0xc0, !UPT ;  /* 0x00003fff06067892 */ /* 0x000fe2000f8ec03f */
[----:B------:R-:W-:Y:S01]  /*2b50*/  UMOV UR17, 0x40000040 ;  /* 0x4000004000117882 */ /* 0x000fe20000000000 */
[----:B------:R-:W-:-:S02]  /*2b60*/  UMOV UR19, 0x40000040 ;  /* 0x4000004000137882 */ /* 0x000fc40000000000 */
[----:B------:R-:W-:Y:S01]  /*2b70*/  ULOP3.LUT UR6, UR6, 0x10000, URZ, 0xfc, !UPT ;  /* 0x0001000006067892 */ /* 0x000fe2000f8efc3f */
[----:B------:R-:W-:-:S03]  /*2b80*/  UMOV UR16, UR7 ;  /* 0x0000000700107c82 */ /* 0x000fc60008000000 */
[----:B------:R-:W-:-:S07]  /*2b90*/  ULEA UR8, UR5, UR6, 0xb ;  /* 0x0000000605087291 */ /* 0x000fce000f8e583f */
[----:B------:R-:W-:Y:S02]  /*2ba0*/  UMOV UR18, UR8 ;  /* 0x0000000800127c82 */ /* 0x000fe40008000000 */
[----:B------:R-:W-:Y:S01]  /*2bb0*/  QGMMA.64x256x32.F32.E5M2.E4M3 R24, gdesc[UR16], RZ, !UPT, gsb0 ;  /* 0x03e00000101879f3 */ /* 0x000fe2000c0018ff */
[----:B------:R-:W-:Y:S01]  /*2bc0*/  UIADD3 UR16, UR7, 0x400, URZ ;  /* 0x0000040007107890 */ /* 0x000fe2000fffe03f */
[----:B------:R-:W-:Y:S01]  /*2bd0*/  UMOV UR17, 0x40000040 ;  /* 0x4000004000117882 */ /* 0x000fe20000000000 */
[----:B------:R-:W-:Y:S02]  /*2be0*/  WARPGROUP.DEPBAR.LE gsb0, 0x0 ;  /* 0x00008000000079c5 */ /* 0x000fe40000010000 */
[----:B------:R-:W-:Y:S04]  /*2bf0*/  STL.64 [R1], R24 ;  /* 0x0000001801007387 */ /* 0x000fe80000100a00 */
[----:B------:R-:W-:Y:S04]  /*2c00*/  STL.64 [R1+0x8], R26 ;  /* 0x0000081a01007387 */ /* 0x000fe80000100a00 */
        /* <DEDUP_REMOVED lines=61> */
[----:B------:R3:W-:Y:S02]  /*2fe0*/  STL.64 [R1+0x1f8], R150 ;  /* 0x0001f89601007387 */ /* 0x0007e40000100a00 */
[----:B---3--:R-:W-:-:S06]  /*2ff0*/  WARPGROUP.ARRIVE ;  /* 0x00000000000079c5 */ /* 0x008fcc0000000000 */
[----:B------:R-:W-:Y:S03]  /*3000*/  QGMMA.64x256x32.F32.E5M2.E4M3 R24, gdesc[UR16], RZ, !UPT, gsb0 ;  /* 0x03e00000101879f3 */ /* 0x000fe6000c0018ff */
[----:B------:R-:W-:Y:S02]  /*3010*/  WARPGROUP.DEPBAR.LE gsb0, 0x0 ;  /* 0x00008000000079c5 */ /* 0x000fe40000010000 */
        /* <DEDUP_REMOVED lines=63> */
[----:B------:R3:W-:Y:S04]  /*3410*/  STL.64 [R1+0x5c8], R24 ;  /* 0x0005c81801007387 */ /* 0x0007e80000100a00 */
[----:B---3--:R-:W3:Y:S04]  /*3420*/  LDL.LU.64 R24, [R1] ;  /* 0x0000000001187983 */ /* 0x008ee80000300a00 */
[----:B------:R-:W3:Y:S04]  /*3430*/  LDL.LU.64 R26, [R1+0x8] ;  /* 0x00000800011a7983 */ /* 0x000ee80000300a00 */
        /* <DEDUP_REMOVED lines=61> */
[----:B------:R-:W3:Y:S01]  /*3810*/  LDL.LU.64 R150, [R1+0x1f8] ;  /* 0x0001f80001967983 */ /* 0x000ee20000300a00 */
[----:B------:R-:W-:-:S02]  /*3820*/  UIADD3 UR16, UR7, 0x2, URZ ;  /* 0x0000000207107890 */ /* 0x000fc4000fffe03f */
[----:B------:R-:W-:Y:S01]  /*3830*/  UIADD3 UR18, UR8, 0x2, URZ ;  /* 0x0000000208127890 */ /* 0x000fe2000fffe03f */
[----:B------:R-:W-:Y:S01]  /*3840*/  UMOV UR17, 0x40000040 ;  /* 0x4000004000117882 */ /* 0x000fe20000000000 */
[----:B------:R-:W-:Y:S01]  /*3850*/  UMOV UR19, 0x40000040 ;  /* 0x4000004000137882 */ /* 0x000fe20000000000 */
[----:B---3--:R-:W-:-:S06]  /*3860*/  WARPGROUP.ARRIVE ;  /* 0x00000000000079c5 */ /* 0x008fcc0000000000 */
[----:B------:R-:W-:Y:S03]  /*3870*/  QGMMA.64x256x32.F32.E5M2.E4M3 R24, gdesc[UR16], R24, gsb0 ;  /* 0x03e00000101879f3 */ /* 0x000fe60008001818 */
[----:B------:R-:W-:Y:S02]  /*3880*/  WARPGROUP.DEPBAR.LE gsb0, 0x0 ;  /* 0x00008000000079c5 */ /* 0x000fe40000010000 */
[----:B------:R-:W-:Y:S01]  /*3890*/  STL.64 [R1], R24 ;  /* 0x0000001801007387 */ /* 0x000fe20000100a00 */
[----:B------:R-:W-:Y:S02]  /*38a0*/  IMAD.MOV.U32 R2, RZ, RZ, R150 ;  /* 0x000000ffff027224 */ /* 0x000fe400078e0096 */
[----:B01----:R-:W-:Y:S01]  /*38b0*/  IMAD.MOV.U32 R0, RZ, RZ, R151 ;  /* 0x000000ffff007224 */ /* 0x003fe200078e0097 */
[----:B------:R-:W-:Y:S01]  /*38c0*/  STL.64 [R1+0x8], R26 ;  /* 0x0000081a01007387 */ /* 0x000fe20000100a00 */
[----:B------:R-:W-:-:S02]  /*38d0*/  IMAD.MOV.U32 R4, RZ, RZ, R148 ;  /* 0x000000ffff047224 */ /* 0x000fc400078e0094 */
[----:B------:R-:W-:Y:S01]  /*38e0*/  IMAD.MOV.U32 R3, RZ, RZ, R149 ;  /* 0x000000ffff037224 */ /* 0x000fe200078e0095 */
[----:B------:R-:W-:Y:S01]  /*38f0*/  STL.64 [R1+0x10], R28 ;  /* 0x0000101c01007387 */ /* 0x000fe20000100a00 */
[----:B------:R-:W-:Y:S02]  /*3900*/  IMAD.MOV.U32 R6, RZ, RZ, R146 ;  /* 0x000000ffff067224 */ /* 0x000fe400078e0092 */
[----:B------:R-:W-:Y:S01]  /*3910*/  IMAD.MOV.U32 R5, RZ, RZ, R147 ;  /* 0x000000ffff057224 */ /* 0x000fe200078e0093 */
[----:B------:R-:W-:Y:S01]  /*3920*/  STL.64 [R1+0x18], R30 ;  /* 0x0000181e01007387 */ /* 0x000fe20000100a00 */
[----:B------:R-:W-:Y:S02]  /*3930*/  IMAD.MOV.U32 R8, RZ, RZ, R144 ;  /* 0x000000ffff087224 */ /* 0x000fe400078e0090 */
[----:B------:R-:W-:Y:S01]  /*3940*/  IMAD.MOV.U32 R7, RZ, RZ, R145 ;  /* 0x000000ffff077224 */ /* 0x000fe200078e0091 */
        /* <DEDUP_REMOVED lines=18> */
[----:B------:R0:W-:Y:S01]  /*3a70*/  STL [R1+0x50], R44 ;  /* 0x0000502c01007387 */ /* 0x0001e20000100800 */
[----:B------:R-:W-:-:S02]  /*3a80*/  IMAD.MOV.U32 R22, RZ, RZ, R130 ;  /* 0x000000ffff167224 */ /* 0x000fc400078e0082 */
[----:B------:R-:W-:Y:S01]  /*3a90*/  IMAD.MOV.U32 R21, RZ, RZ, R131 ;  /* 0x000000ffff157224 */ /* 0x000fe200078e0083 */
[----:B------:R-:W3:Y:S01]  /*3aa0*/  LDL.LU.64 R150, [R1+0x7c0] ;  /* 0x0007c00001967983 */ /* 0x000ee20000300a00 */
[----:B------:R-:W-:Y:S02]  /*3ab0*/  IMAD.MOV.U32 R212, RZ, RZ, R128 ;  /* 0x000000ffffd47224 */ /* 0x000fe400078e0080 */
[----:B------:R-:W-:Y:S01]  /*3ac0*/  IMAD.MOV.U32 R23, RZ, RZ, R129 ;  /* 0x000000ffff177224 */ /* 0x000fe200078e0081 */
[----:B------:R-:W3:Y:S01]  /*3ad0*/  LDL.LU.64 R148, [R1+0x7b8] ;  /* 0x0007b80001947983 */ /* 0x000ee20000300a00 */
[----:B------:R-:W-:Y:S02]  /*3ae0*/  IMAD.MOV.U32 R210, RZ, RZ, R126 ;  /* 0x000000ffffd27224 */ /* 0x000fe400078e007e */
[----:B------:R-:W-:Y:S01]  /*3af0*/  IMAD.MOV.U32 R211, RZ, RZ, R127 ;  /* 0x000000ffffd37224 */ /* 0x000fe200078e007f */
[----:B------:R-:W3:Y:S01]  /*3b00*/  LDL.LU.64 R146, [R1+0x7b0] ;  /* 0x0007b00001927983 */ /* 0x000ee20000300a00 */
        /* <DEDUP_REMOVED lines=120> */
[----:B------:R-:W-:-:S03]  /*4290*/  IMAD.MOV.U32 R235, RZ, RZ, R45 ;  /* 0x000000ffffeb7224 */ /* 0x000fc600078e002d */
        /* <DEDUP_REMOVED lines=10> */
[----:B0-----:R-:W3:Y:S04]  /*4340*/  LDL.LU.64 R44, [R1+0x618] ;  /* 0x00061800012c7983 */ /* 0x001ee80000300a00 */
        /* <DEDUP_REMOVED lines=10> */
[----:B------:R-:W-:Y:S01]  /*43f0*/  UIADD3 UR16, UR7, 0x402, URZ ;  /* 0x0000040207107890 */ /* 0x000fe2000fffe03f */
[----:B------:R-:W-:Y:S01]  /*4400*/  UMOV UR17, 0x40000040 ;  /* 0x4000004000117882 */ /* 0x000fe20000000000 */
[----:B---3--:R-:W-:-:S07]  /*4410*/  WARPGROUP.ARRIVE ;  /* 0x00000000000079c5 */ /* 0x008fce0000000000 */
[----:B------:R-:W-:Y:S03]  /*4420*/  QGMMA.64x256x32.F32.E5M2.E4M3 R24, gdesc[UR16], R24, gsb0 ;  /* 0x03e00000101879f3 */ /* 0x000fe60008001818 */
        /* <DEDUP_REMOVED lines=23> */
[----:B0-----:R-:W3:Y:S04]  /*45a0*/  LDL.LU R108, [R1] ;  /* 0x00000000016c7983 */ /* 0x001ee80000300800 */
[----:B------:R-:W3:Y:S04]  /*45b0*/  LDL.LU R109, [R1+0x4] ;  /* 0x00000400016d7983 */ /* 0x000ee80000300800 */
        /* <DEDUP_REMOVED lines=18> */
[----:B------:R-:W3:Y:S01]  /*46e0*/  LDL.LU R128, [R1+0x50] ;  /* 0x0000500001807983 */ /* 0x000ee20000300800 */
[----:B------:R-:W-:-:S02]  /*46f0*/  IMAD.MOV.U32 R129, RZ, RZ, R235 ;  /* 0x000000ffff817224 */ /* 0x000fc400078e00eb */
[----:B------:R-:W-:Y:S02]  /*4700*/  IMAD.MOV.U32 R130, RZ, RZ, R234 ;  /* 0x000000ffff827224 */ /* 0x000fe400078e00ea */
[----:B------:R-:W-:Y:S02]  /*4710*/  IMAD.MOV.U32 R131, RZ, RZ, R233 ;  /* 0x000000ffff837224 */ /* 0x000fe400078e00e9 */
[----:B------:R-:W-:Y:S02]  /*4720*/  IMAD.MOV.U32 R132, RZ, RZ, R232 ;  /* 0x000000ffff847224 */ /* 0x000fe400078e00e8 */
[----:B------:R-:W-:Y:S02]  /*4730*/  IMAD.MOV.U32 R133, RZ, RZ, R231 ;  /* 0x000000ffff857224 */ /* 0x000fe400078e00e7 */
[----:B------:R-:W-:Y:S02]  /*4740*/  IMAD.MOV.U32 R134, RZ, RZ, R230 ;  /* 0x000000ffff867224 */ /* 0x000fe400078e00e6 */
        /* <DEDUP_REMOVED lines=39> */
[----:B------:R-:W-:Y:S01]  /*49c0*/  IMAD.MOV.U32 R235, RZ, RZ, R0 ;  /* 0x000000ffffeb7224 */ /* 0x000fe200078e0000 */
[----:B------:R-:W-:Y:S02]  /*49d0*/  UIADD3 UR16, UR7, 0x4, URZ ;  /* 0x0000000407107890 */ /* 0x000fe4000fffe03f */
[----:B------:R-:W-:Y:S01]  /*49e0*/  UIADD3 UR18, UR8, 0x4, URZ ;  /* 0x0000000408127890 */ /* 0x000fe2000fffe03f */
[----:B------:R-:W-:Y:S01]  /*49f0*/  UMOV UR17, 0x40000040 ;  /* 0x4000004000117882 */ /* 0x000fe20000000000 */
[----:B------:R-:W-:Y:S01]  /*4a00*/  UMOV UR19, 0x40000040 ;  /* 0x4000004000137882 */ /* 0x000fe20000000000 */
[----:B---3--:R-:W-:-:S06]  /*4a10*/  WARPGROUP.ARRIVE ;  /* 0x00000000000079c5 */ /* 0x008fcc0000000000 */
[----:B------:R-:W-:Y:S03]  /*4a20*/  QGMMA.64x256x32.F32.E5M2.E4M3 R108, gdesc[UR16], R108, gsb0 ;  /* 0x03e00000106c79f3 */ /* 0x000fe6000800186c */
        /* <DEDUP_REMOVED lines=183> */
[----:B0-----:R-:W3:Y:S04]  /*55a0*/  LDL.LU.64 R108, [R1] ;  /* 0x00000000016c7983 */ /* 0x001ee80000300a00 */
        /* <DEDUP_REMOVED lines=183> */
[----:B------:R-:W-:-:S02]  /*6120*/  UMOV UR17, 0x40000040 ;  /* 0x4000004000117882 */ /* 0x000fc40000000000 */
[----:B------:R0:W-:Y:S01]  /*6130*/  STL [R1+0x2d0], RZ ;  /* 0x0002d0ff01007387 */ /* 0x0001e20000100800 */
[----:B------:R-:W-:-:S03]  /*6140*/  ULDC UR7, c[0x0][0x50c] ;  /* 0x0001430000077ab9 */ /* 0x000fc60000000800 */
        /* <DEDUP_REMOVED lines=37> */
[----:B---3--:R-:W-:-:S06]  /*63a0*/  WARPGROUP.ARRIVE ;  /* 0x00000000000079c5 */ /* 0x008fcc0000000000 */
[----:B------:R-:W-:Y:S01]  /*63b0*/  QGMMA.64x256x32.F32.E5M2.E4M3 R24, gdesc[UR16], R24, gsb0 ;  /* 0x03e00000101879f3 */ /* 0x000fe20008001818 */
[----:B------:R0:W-:Y:S04]  /*63c0*/  STL [R1+0x238], RZ ;  /* 0x000238ff01007387 */ /* 0x0001e80000100800 */
[----:B------:R0:W-:Y:S04]  /*63d0*/  STL [R1+0x234], RZ ;  /* 0x000234ff01007387 */ /* 0x0001e80000100800 */
[----:B------:R0:W-:Y:S04]  /*63e0*/  STL [R1+0x230], RZ ;  /* 0x000230ff01007387 */ /* 0x0001e80000100800 */
[----:B------:R0:W-:Y:S04]  /*63f0*/  STL [R1+0x22c], RZ ;  /* 0x00022cff01007387 */ /* 0x0001e80000100800 */
[----:B------:R0:W-:Y:S04]  /*6400*/  STL [R1+0x228], RZ ;  /* 0x000228ff01007387 */ /* 0x0001e80000100800 */
[----:B------:R0:W-:Y:S01]  /*6410*/  STL [R1+0x224], RZ ;  /* 0x000224ff01007387 */ /* 0x0001e20000100800 */
[----:B------:R-:W-:-:S03]  /*6420*/  UISETP.NE.AND UP0, UPT, UR7, 0x4, UPT ;  /* 0x000000040700788c */ /* 0x000fc6000bf05270 */
[----:B------:R0:W-:Y:S04]  /*6430*/  STL [R1+0x220], RZ ;  /* 0x000220ff01007387 */ /* 0x0001e80000100800 */
[----:B------:R0:W-:Y:S04]  /*6440*/  STL [R1+0x21c], RZ ;  /* 0x00021cff01007387 */ /* 0x0001e80000100800 */
[----:B------:R0:W-:Y:S04]  /*6450*/  STL [R1+0x218], RZ ;  /* 0x000218ff01007387 */ /* 0x0001e80000100800 */
[----:B------:R0:W-:Y:S01]  /*6460*/  STL [R1+0x214], RZ ;  /* 0x000214ff01007387 */ /* 0x0001e20000100800 */
[----:B------:R-:W-:-:S03]  /*6470*/  USEL UR7, URZ, 0x1, UP0 ;  /* 0x000000013f077887 */ /* 0x000fc60008000000 */
[----:B------:R0:W-:Y:S04]  /*6480*/  STL [R1+0x210], RZ ;  /* 0x000210ff01007387 */ /* 0x0001e80000100800 */
[----:B------:R0:W-:Y:S04]  /*6490*/  STL [R1+0x20c], RZ ;  /* 0x00020cff01007387 */ /* 0x0001e80000100800 */
[----:B------:R0:W-:Y:S04]  /*64a0*/  STL [R1+0x208], RZ ;  /* 0x000208ff01007387 */ /* 0x0001e80000100800 */
[----:B------:R0:W-:Y:S04]  /*64b0*/  STL [R1+0x204], RZ ;  /* 0x000204ff01007387 */ /* 0x0001e80000100800 */
[----:B------:R0:W-:Y:S01]  /*64c0*/  STL [R1+0x200], RZ ;  /* 0x000200ff01007387 */ /* 0x0001e20000100800 */
[----:B------:R-:W-:Y:S01]  /*64d0*/  ISETP.NE.AND P0, PT, RZ, UR7, PT ;  /* 0x00000007ff007c0c */ /* 0x000fe2000bf05270 */
[----:B------:R-:W-:Y:S01]  /*64e0*/  UMOV UR6, 0x4 ;  /* 0x0000000400067882 */ /* 0x000fe20000000000 */
[----:B------:R-:W-:Y:S01]  /*64f0*/  IMAD.MOV.U32 R0, RZ, RZ, R235 ;  /* 0x000000ffff007224 */ /* 0x000fe200078e00eb */
[----:B------:R-:W-:-:S02]  /*6500*/  CS2R R236, SRZ ;  /* 0x0000000000ec7805 */ /* 0x000fc4000001ff00 */
[----:B-1----:R-:W-:Y:S02]  /*6510*/  CS2R R234, SRZ ;  /* 0x0000000000ea7805 */ /* 0x002fe4000001ff00 */
[----:B------:R-:W-:Y:S02]  /*6520*/  CS2R R232, SRZ ;  /* 0x0000000000e87805 */ /* 0x000fe4000001ff00 */
[----:B------:R-:W-:Y:S02]  /*6530*/  CS2R R230, SRZ ;  /* 0x0000000000e67805 */ /* 0x000fe4000001ff00 */
[----:B------:R-:W-:Y:S02]  /*6540*/  CS2R R228, SRZ ;  /* 0x0000000000e47805 */ /* 0x000fe4000001ff00 */
[----:B------:R-:W-:Y:S02]  /*6550*/  CS2R R226, SRZ ;  /* 0x0000000000e27805 */ /* 0x000fe4000001ff00 */
[----:B------:R-:W-:-:S02]  /*6560*/  CS2R R224, SRZ ;  /* 0x0000000000e07805 */ /* 0x000fc4000001ff00 */
[----:B------:R-:W-:Y:S02]  /*6570*/  CS2R R222, SRZ ;  /* 0x0000000000de7805 */ /* 0x000fe4000001ff00 */
        /* <DEDUP_REMOVED lines=45> */
[----:B------:R-:W-:Y:S01]  /*6850*/  CS2R R2, SRZ ;  /* 0x0000000000027805 */ /* 0x000fe2000001ff00 */
[----:B------:R-:W-:Y:S02]  /*6860*/  WARPGROUP.DEPBAR.LE gsb0, 0x0 ;  /* 0x00008000000079c5 */ /* 0x000fe40000010000 */
[----:B0-----:R-:W-:Y:S05]  /*6870*/  @!P0 BRA `(.L_x_18) ;  /* 0x0000002000f88947 */ /* 0x001fea0003800000 */
[----:B------:R-:W3:Y:S04]  /*6880*/  LDL R2, [R1] ;  /* 0x0000000001027983 */ /* 0x000ee80000100800 */
[----:B------:R-:W4:Y:S04]  /*6890*/  LDL R3, [R1+0x4] ;  /* 0x0000040001037983 */ /* 0x000f280000100800 */
[----:B------:R-:W5:Y:S04]  /*68a0*/  LDL R4, [R1+0x8] ;  /* 0x0000080001047983 */ /* 0x000f680000100800 */
[----:B------:R-:W2:Y:S04]  /*68b0*/  LDL R5, [R1+0xc] ;  /* 0x00000c0001057983 */ /* 0x000ea80000100800 */
        /* <DEDUP_REMOVED lines=102> */
[----:B------:R0:W-:Y:S04]  /*6f20*/  STL [R1+0x4b8], R131 ;  /* 0x0004b88301007387 */ /* 0x0001e80000100800 */
[----:B0-----:R-:W2:Y:S04]  /*6f30*/  LDL R131, [R1+0x1a8] ;  /* 0x0001a80001837983 */ /* 0x001ea80000100800 */
        /* <DEDUP_REMOVED lines=39> */
[----:B0-----:R-:W2:Y:S01]  /*71b0*/  LDL R151, [R1+0x1f8] ;  /* 0x0001f80001977983 */ /* 0x001ea20000100800 */
[----:B------:R-:W-:-:S01]  /*71c0*/  FADD R0, RZ, R0 ;  /* 0x00000000ff007221 */ /* 0x000fc20000000000 */
[----:B---3--:R-:W-:Y:S01]  /*71d0*/  FADD R2, RZ, R2 ;  /* 0x00000002ff027221 */ /* 0x008fe20000000000 */
[----:B----4-:R-:W-:-:S01]  /*71e0*/  FADD R3, RZ, R3 ;  /* 0x00000003ff037221 */ /* 0x010fc20000000000 */
[----:B-----5:R-:W-:Y:S01]  /*71f0*/  FADD R4, RZ, R4 ;  /* 0x00000004ff047221 */ /* 0x020fe20000000000 */
[----:B--2---:R-:W-:-:S01]  /*7200*/  FADD R5, RZ, R5 ;  /* 0x00000005ff057221 */ /* 0x004fc20000000000 */
[----:B------:R-:W-:Y:S01]  /*7210*/  FADD R6, RZ, R6 ;  /* 0x00000006ff067221 */ /* 0x000fe20000000000 */
[----:B------:R-:W-:-:S01]  /*7220*/  FADD R7, RZ, R7 ;  /* 0x00000007ff077221 */ /* 0x000fc20000000000 */
        /* <DEDUP_REMOVED lines=14> */
[----:B------:R-:W2:Y:S01]  /*7310*/  LDL.LU R131, [R1+0x4b8] ;  /* 0x0004b80001837983 */ /* 0x000ea20000300800 */
        /* <DEDUP_REMOVED lines=13> */
[----:B------:R-:W3:Y:S01]  /*73f0*/  LDL.LU R132, [R1+0x4b4] ;  /* 0x0004b40001847983 */ /* 0x000ee20000300800 */
        /* <DEDUP_REMOVED lines=16> */
[----:B------:R0:W-:Y:S01]  /*7500*/  STL [R1+0x200], R133 ;  /* 0x0002008501007387 */ /* 0x0001e20000100800 */
        /* <DEDUP_REMOVED lines=9> */
[----:B0-----:R-:W4:Y:S01]  /*75a0*/  LDL.LU R133, [R1+0x4b0] ;  /* 0x0004b00001857983 */ /* 0x001f220000300800 */
[----:B------:R-:W-:-:S01]  /*75b0*/  FADD R184, RZ, R184 ;  /* 0x000000b8ffb87221 */ /* 0x000fc20000000000 */
[----:B------:R-:W-:Y:S01]  /*75c0*/  FADD R185, RZ, R185 ;  /* 0x000000b9ffb97221 */ /* 0x000fe20000000000 */
[----:B------:R-:W-:-:S01]  /*75d0*/  FADD R186, RZ, R186 ;  /* 0x000000baffba7221 */ /* 0x000fc20000000000 */
        /* <DEDUP_REMOVED lines=10> */
[----:B0-----:R-:W5:Y:S01]  /*7680*/  LDL.LU R134, [R1+0x4ac] ;  /* 0x0004ac0001867983 */ /* 0x001f620000300800 */
        /* <DEDUP_REMOVED lines=52> */
[----:B0-----:R-:W5:Y:S04]  /*79d0*/  LDL.LU R138, [R1+0x49c] ;  /* 0x00049c00018a7983 */ /* 0x001f680000300800 */
[----:B------:R0:W-:Y:S01]  /*79e0*/  STL [R1+0x218], R139 ;  /* 0x0002188b01007387 */ /* 0x0001e20000100800 */
[----:B------:R-:W-:-:S03]  /*79f0*/  FADD R140, RZ, R140 ;  /* 0x0000008cff8c7221 */ /* 0x000fc60000000000 */
        /* <DEDUP_REMOVED lines=34> */
[----:B------:R0:W-:Y:S04]  /*7c20*/  STL [R1+0x248], R151 ;  /* 0x0002489701007387 */ /* 0x0001e80000100800 */
[----:B0-----:R-:W5:Y:S04]  /*7c30*/  LDL.LU R151, [R1+0x468] ;  /* 0x0004680001977983 */ /* 0x001f680000300800 */
[----:B------:R0:W-:Y:S02]  /*7c40*/  STL [R1+0x24c], R0 ;  /* 0x00024c0001007387 */ /* 0x0001e40000100800 */
[----:B0-----:R-:W-:-:S05]  /*7c50*/  FADD R0, RZ, R24 ;  /* 0x00000018ff007221 */ /* 0x001fca0000000000 */
        /* <DEDUP_REMOVED lines=213> */
[----:B--2---:R-:W-:-:S05]  /*89b0*/  FADD R0, RZ, R131 ;  /* 0x00000083ff007221 */ /* 0x004fca0000000000 */
[----:B------:R3:W-:Y:S02]  /*89c0*/  STL [R1+0x3fc], R0 ;  /* 0x0003fc0001007387 */ /* 0x0007e40000100800 */
[----:B---3--:R-:W-:-:S05]  /*89d0*/  FADD R0, RZ, R132 ;  /* 0x00000084ff007221 */ /* 0x008fca0000000000 */
[----:B------:R4:W-:Y:S02]  /*89e0*/  STL [R1+0x400], R0 ;  /* 0x0004000001007387 */ /* 0x0009e40000100800 */
[----:B----4-:R-:W-:-:S05]  /*89f0*/  FADD R0, RZ, R133 ;  /* 0x00000085ff007221 */ /* 0x010fca0000000000 */
[----:B------:R5:W-:Y:S02]  /*8a00*/  STL [R1+0x404], R0 ;  /* 0x0004040001007387 */ /* 0x000be40000100800 */
[----:B-----5:R-:W-:-:S05]  /*8a10*/  FADD R0, RZ, R134 ;  /* 0x00000086ff007221 */ /* 0x020fca0000000000 */
        /* <DEDUP_REMOVED lines=34> */
[----:B------:R0:W-:Y:S01]  /*8c40*/  STL [R1+0x44c], R0 ;  /* 0x00044c0001007387 */ /* 0x0001e20000100800 */
[----:B------:R-:W-:-:S05]  /*8c50*/  UMOV UR6, URZ ;  /* 0x0000003f00067c82 */ /* 0x000fca0008000000 */
.L_x_18:
[----:B------:R-:W-:Y:S01]  /*8c60*/  UIADD3 UR23, UR5, 0x1, URZ ;  /* 0x0000000105177890 */ /* 0x000fe2000fffe03f */
[----:B------:R-:W-:-:S03]  /*8c70*/  UMOV UR8, 0x1 ;  /* 0x0000000100087882 */ /* 0x000fc60000000000 */
[----:B------:R-:W-:-:S04]  /*8c80*/  UISETP.NE.AND UP0, UPT, UR23, 0x3, UPT ;  /* 0x000000031700788c */ /* 0x000fc8000bf05270 */
[----:B------:R-:W-:Y:S02]  /*8c90*/  USEL UR24, URZ, 0x1, UP0 ;  /* 0x000000013f187887 */ /* 0x000fe40008000000 */
[----:B------:R-:W-:Y:S02]  /*8ca0*/  USEL UR23, UR23, URZ, UP0 ;  /* 0x0000003f17177287 */ /* 0x000fe40008000000 */
[----:B------:R-:W-:-:S12]  /*8cb0*/  ULOP3.LUT UR24, UR4, UR24, URZ, 0x3c, !UPT ;  /* 0x0000001804187292 */ /* 0x000fd8000f8e3c3f */
.L_x_13:
[----:B------:R-:W-:-:S04]  /*8cc0*/  UISETP.LT.AND UP0, UPT, UR10, 0x1, UPT ;  /* 0x000000010a00788c */ /* 0x000fc8000bf01270 */
[----:B------:R-:W-:-:S04]  /*8cd0*/  USEL UR16, UR10, 0x1, UP0 ;  /* 0x000000010a107887 */ /* 0x000fc80008000000 */
[----:B------:R-:W-:-:S04]  /*8ce0*/  UIADD3 UR26, UR10, -UR16, URZ ;  /* 0x800000100a1a7290 */ /* 0x000fc8000fffe03f */
[----:B------:R-:W-:-:S06]  /*8cf0*/  UISETP.GE.AND UP0, UPT, UR26, 0x1, UPT ;  /* 0x000000011a00788c */ /* 0x000fcc000bf06270 */
[----:B------:R-:W-:-:S13]  /*8d00*/  PLOP3.LUT P0, PT, PT, PT, UP0, 0x80, 0x0 ;  /* 0x000000000000781c */ /* 0x000fda0003f0f008 */
[----:B------:R-:W-:Y:S05]  /*8d10*/  @!P0 BRA `(.L_x_19) ;  /* 0x0000008800848947 */ /* 0x000fea0003800000 */
[----:B------:R-:W-:Y:S01]  /*8d20*/  UMOV UR25, UR5 ;  /* 0x0000000500197c82 */ /* 0x000fe20008000000 */
[----:B------:R-:W-:-:S05]  /*8d30*/  ULDC UR27, c[0x0][0x50c] ;  /* 0x00014300001b7ab9 */ /* 0x000fca0000000800 */
.L_x_27:
[----:B------:R-:W-:-:S06]  /*8d40*/  UISETP.NE.AND UP0, UPT, UR22, 0x3, UPT ;  /* 0x000000031600788c */ /* 0x000fcc000bf05270 */
[----:B------:R-:W-:-:S13]  /*8d50*/  PLOP3.LUT P1, PT, PT, PT, UP0, 0x80, 0x0 ;  /* 0x000000000000781c */ /* 0x000fda0003f2f008 */
[----:B-----5:R-:W-:Y:S05]  /*8d60*/  @!P1 BRA `(.L_x_20) ;  /* 0x0000000000049947 */ /* 0x020fea0003800000 */
[----:B------:R-:W-:Y:S01]  /*8d70*/  BPT.TRAP 0x1 ;  /* 0x000000040000795c */ /* 0x000fe20000300000 */
.L_x_20:
[----:B------:R-:W1:Y:S01]  /*8d80*/  S2UR UR16, SR_CgaCtaId ;  /* 0x00000000001079c3 */ /* 0x000e620000008800 */
[----:B------:R-:W-:Y:S01]  /*8d90*/  UMOV UR12, 0x400 ;  /* 0x00000400000c7882 */ /* 0x000fe20000000000 */
[----:B0-----:R-:W-:-:S05]  /*8da0*/  IMAD.U32 R0, RZ, RZ, UR24 ;  /* 0x00000018ff007e24 */ /* 0x001fca000f8e00ff */
[----:B------:R-:W-:Y:S01]  /*8db0*/  SHF.L.U32 R0, R0, 0x1f, RZ ;  /* 0x0000001f00007819 */ /* 0x000fe200000006ff */
[----:B-1----:R-:W-:-:S04]  /*8dc0*/  ULEA UR12, UR16, UR12, 0x18 ;  /* 0x0000000c100c7291 */ /* 0x002fc8000f8ec03f */
[----:B------:R-:W-:-:S09]  /*8dd0*/  ULEA UR16, UR23, UR12, 0x3 ;  /* 0x0000000c17107291 */ /* 0x000fd2000f8e183f */
[----:B------:R0:W1:Y:S01]  /*8de0*/  SYNCS.PHASECHK.TRANS64.TRYWAIT P0, [UR16], R0 ;  /* 0x00000000ff0075a7 */ /* 0x0000620008000150 */
[----:B------:R-:W-:Y:S05]  /*8df0*/  @!P1 BRA `(.L_x_21) ;  /* 0x0000000000049947 */ /* 0x000fea0003800000 */
[----:B------:R-:W-:Y:S01]  /*8e00*/  BPT.TRAP 0x1 ;  /* 0x000000040000795c */ /* 0x000fe20000300000 */
.L_x_21:
[----:B-1----:R-:W-:Y:S05]  /*8e10*/  @P0 BRA `(.L_x_22) ;  /* 0x0000000000080947 */ /* 0x002fea0003800000 */
[----:B------:R-:W1:Y:S02]  /*8e20*/  SYNCS.PHASECHK.TRANS64.TRYWAIT P0, [UR16], R0 ;  /* 0x00000000ff0075a7 */ /* 0x000e640008000150 */
[----:B-1----:R-:W-:Y:S05]  /*8e30*/  @!P0 BRA `(.L_x_23) ;  /* 0x0000020800988947 */ /* 0x002fea0003800000 */
.L_x_22:
        /* <DEDUP_REMOVED lines=64> */
[----:B-1----:R-:W3:Y:S04]  /*9240*/  LDL.LU.64 R108, [R1] ;  /* 0x00000000016c7983 */ /* 0x002ee80000300a00 */
        /* <DEDUP_REMOVED lines=64> */
[----:B------:R-:W-:Y:S01]  /*9650*/  UISETP.NE.AND UP0, UPT, UR7, URZ, UPT ;  /* 0x0000003f0700728c */ /* 0x000fe2000bf05270 */
[----:B------:R-:W-:Y:S01]  /*9660*/  STL [R1+0x8bc], R23 ;  /* 0x0008bc1701007387 */ /* 0x000fe20000100800 */
[----:B------:R-:W-:Y:S02]  /*9670*/  USHF.R.U32.HI UR16, URZ, 0x4, UR16 ;  /* 0x000000043f107899 */ /* 0x000fe40008011610 */
[----:B------:R-:W-:Y:S01]  /*9680*/  USEL UR8, UR8, URZ, !UP0 ;  /* 0x0000003f08087287 */ /* 0x000fe2000c000000 */
[----:B------:R-:W-:Y:S01]  /*9690*/  STL [R1+0x8b8], R22 ;  /* 0x0008b81601007387 */ /* 0x000fe20000100800 */
[----:B------:R-:W-:Y:S02]  /*96a0*/  ULOP3.LUT UR16, UR16, 0x3fff, URZ, 0xc0, !UPT ;  /* 0x00003fff10107892 */ /* 0x000fe4000f8ec03f */
[----:B------:R-:W-:Y:S01]  /*96b0*/  UISETP.NE.U32.AND UP0, UPT, UR8, URZ, UPT ;  /* 0x0000003f0800728c */ /* 0x000fe2000bf05070 */
[----:B------:R-:W-:Y:S01]  /*96c0*/  STL [R1+0x8b4], R21 ;  /* 0x0008b41501007387 */ /* 0x000fe20000100800 */
[----:B------:R-:W-:-:S02]  /*96d0*/  ULOP3.LUT UR7, UR11, 0x10000, URZ, 0xfc, !UPT ;  /* 0x000100000b077892 */ /* 0x000fc4000f8efc3f */
[----:B------:R-:W-:Y:S01]  /*96e0*/  ULOP3.LUT UR8, UR16, 0x10000, URZ, 0xfc, !UPT ;  /* 0x0001000010087892 */ /* 0x000fe2000f8efc3f */
[----:B------:R-:W-:Y:S01]  /*96f0*/  STL [R1+0x8b0], R20 ;  /* 0x0008b01401007387 */ /* 0x000fe20000100800 */
[----:B------:R-:W-:Y:S02]  /*9700*/  ULEA UR7, UR23, UR7, 0xb ;  /* 0x0000000717077291 */ /* 0x000fe4000f8e583f */
[----:B------:R-:W-:Y:S01]  /*9710*/  ULEA UR8, UR23, UR8, 0xb ;  /* 0x0000000817087291 */ /* 0x000fe2000f8e583f */
[----:B------:R-:W-:Y:S01]  /*9720*/  STL [R1+0x8ac], R19 ;  /* 0x0008ac1301007387 */ /* 0x000fe20000100800 */
[----:B------:R-:W-:Y:S01]  /*9730*/  UMOV UR17, 0x40000040 ;  /* 0x4000004000117882 */ /* 0x000fe20000000000 */
[----:B------:R-:W-:Y:S02]  /*9740*/  UMOV UR19, 0x40000040 ;  /* 0x4000004000137882 */ /* 0x000fe40000000000 */
[----:B------:R-:W-:Y:S01]  /*9750*/  UMOV UR16, UR7 ;  /* 0x0000000700107c82 */ /* 0x000fe20008000000 */
[----:B------:R-:W-:Y:S01]  /*9760*/  STL [R1+0x8a8], R18 ;  /* 0x0008a81201007387 */ /* 0x000fe20000100800 */
[----:B------:R-:W-:-:S03]  /*9770*/  UMOV UR18, UR8 ;  /* 0x0000000800127c82 */ /* 0x000fc60008000000 */
[----:B------:R-:W-:Y:S04]  /*9780*/  STL [R1+0x8a4], R17 ;  /* 0x0008a41101007387 */ /* 0x000fe80000100800 */
        /* <DEDUP_REMOVED lines=14> */
[----:B-----5:R-:W-:Y:S01]  /*9870*/  STL [R1+0x868], R2 ;  /* 0x0008680201007387 */ /* 0x020fe20000100800 */
[----:B---3--:R-:W-:-:S06]  /*9880*/  WARPGROUP.ARRIVE ;  /* 0x00000000000079c5 */ /* 0x008fcc0000000000 */
[----:B------:R-:W-:Y:S03]  /*9890*/  QGMMA.64x256x32.F32.E5M2.E4M3 R108, gdesc[UR16], R108, UP0, gsb0 ;  /* 0x03e00000106c79f3 */ /* 0x000fe6000b80186c */
        /* <DEDUP_REMOVED lines=65> */
[----:B-1----:R-:W3:Y:S04]  /*9cb0*/  LDL.LU.64 R234, [R1+0xcb8] ;  /* 0x000cb80001ea7983 */ /* 0x002ee80000300a00 */
[----:B------:R-:W4:Y:S04]  /*9cc0*/  LDL.LU.64 R232, [R1+0xcb0] ;  /* 0x000cb00001e87983 */ /* 0x000f280000300a00 */
[----:B------:R-:W2:Y:S04]  /*9cd0*/  LDL.LU.64 R230, [R1+0xca8] ;  /* 0x000ca80001e67983 */ /* 0x000ea80000300a00 */
        /* <DEDUP_REMOVED lines=60> */
[----:B------:R-:W2:Y:S01]  /*a0a0*/  LDL.LU.64 R108, [R1+0xac0] ;  /* 0x000ac000016c7983 */ /* 0x000ea20000300a00 */
[----:B------:R-:W-:Y:S01]  /*a0b0*/  UIADD3 UR16, UR7, 0x400, URZ ;  /* 0x0000040007107890 */ /* 0x000fe2000fffe03f */
[----:B------:R-:W-:-:S02]  /*a0c0*/  UMOV UR17, 0x40000040 ;  /* 0x4000004000117882 */ /* 0x000fc40000000000 */
[----:B---3--:R-:W-:Y:S04]  /*a0d0*/  STL.64 [R1+0xab8], R234 ;  /* 0x000ab8ea01007387 */ /* 0x008fe80000100a00 */
[----:B----4-:R-:W-:Y:S04]  /*a0e0*/  STL.64 [R1+0xab0], R232 ;  /* 0x000ab0e801007387 */ /* 0x010fe80000100a00 */
[----:B--2---:R-:W-:Y:S04]  /*a0f0*/  STL.64 [R1+0xaa8], R230 ;  /* 0x000aa8e601007387 */ /* 0x004fe80000100a00 */
        /* <DEDUP_REMOVED lines=38> */
[----:B------:R-:W-:Y:S01]  /*a360*/  STL.64 [R1+0x970], R152 ;  /* 0x0009709801007387 */ /* 0x000fe20000100a00 */
[----:B------:R-:W-:-:S06]  /*a370*/  WARPGROUP.ARRIVE ;  /* 0x00000000000079c5 */ /* 0x000fcc0000000000 */
[----:B------:R-:W-:Y:S03]  /*a380*/  QGMMA.64x256x32.F32.E5M2.E4M3 R24, gdesc[UR16], R24, UP0, gsb0 ;  /* 0x03e00000101879f3 */ /* 0x000fe6000b801818 */
        /* <DEDUP_REMOVED lines=23> */
[----:B-1----:R-:W2:Y:S04]  /*a500*/  LDL.LU.64 R108, [R1] ;  /* 0x00000000016c7983 */ /* 0x002ea80000300a00 */
        /* <DEDUP_REMOVED lines=63> */
[----:B------:R-:W-:-:S02]  /*a900*/  UIADD3 UR16, UR7, 0x2, URZ ;  /* 0x0000000207107890 */ /* 0x000fc4000fffe03f */
[----:B------:R-:W-:Y:S01]  /*a910*/  UIADD3 UR18, UR8, 0x2, URZ ;  /* 0x0000000208127890 */ /* 0x000fe2000fffe03f */
[----:B------:R-:W-:Y:S01]  /*a920*/  UMOV UR17, 0x40000040 ;  /* 0x4000004000117882 */ /* 0x000fe20000000000 */
[----:B------:R-:W-:Y:S01]  /*a930*/  UMOV UR19, 0x40000040 ;  /* 0x4000004000137882 */ /* 0x000fe20000000000 */
[----:B--2---:R-:W-:-:S06]  /*a940*/  WARPGROUP.ARRIVE ;  /* 0x00000000000079c5 */ /* 0x004fcc0000000000 */
[----:B------:R-:W-:Y:S03]  /*a950*/  QGMMA.64x256x32.F32.E5M2.E4M3 R108, gdesc[UR16], R108, gsb0 ;  /* 0x03e00000106c79f3 */ /* 0x000fe6000800186c */
[----:B------:R-:W-:Y:S02]  /*a960*/  WARPGROUP.DEPBAR.LE gsb0, 0x0 ;  /* 0x00008000000079c5 */ /* 0x000fe40000010000 */
[----:B------:R-:W-:Y:S01]  /*a970*/  STL.64 [R1], R108 ;  /* 0x0000006c01007387 */ /* 0x000fe20000100a00 */
[----:B------:R-:W-:Y:S02]  /*a980*/  IMAD.MOV.U32 R2, RZ, RZ, R234 ;  /* 0x000000ffff027224 */ /* 0x000fe400078e00ea */
[----:B0-----:R-:W-:Y:S01]  /*a990*/  IMAD.MOV.U32 R0, RZ, RZ, R235 ;  /* 0x000000ffff007224 */ /* 0x001fe200078e00eb */
        /* <DEDUP_REMOVED lines=31> */
[----:B------:R-:W-:-:S03]  /*ab90*/  IMAD.MOV.U32 R23, RZ, RZ, R213 ;  /* 0x000000ffff177224 */ /* 0x000fc600078e00d5 */
        /* <DEDUP_REMOVED lines=40> */
[----:B------:R0:W-:Y:S04]  /*ae20*/  STL [R1+0x1a0], R212 ;  /* 0x0001a0d401007387 */ /* 0x0001e80000100800 */
[----:B------:R-:W2:Y:S04]  /*ae30*/  LDL.LU.64 R234, [R1+0xab8] ;  /* 0x000ab80001ea7983 */ /* 0x000ea80000300a00 */
[----:B------:R-:W3:Y:S04]  /*ae40*/  LDL.LU.64 R232, [R1+0xab0] ;  /* 0x000ab00001e87983 */ /* 0x000ee80000300a00 */
[----:B------:R-:W4:Y:S04]  /*ae50*/  LDL.LU.64 R230, [R1+0xaa8] ;  /* 0x000aa80001e67983 */ /* 0x000f280000300a00 */
        /* <DEDUP_REMOVED lines=8> */
[----:B0-----:R-:W4:Y:S04]  /*aee0*/  LDL.LU.64 R212, [R1+0xa60] ;  /* 0x000a600001d47983 */ /* 0x001f280000300a00 */
        /* <DEDUP_REMOVED lines=51> */
[----:B------:R-:W4:Y:S01]  /*b220*/  LDL.LU.64 R108, [R1+0x8c0] ;  /* 0x0008c000016c7983 */ /* 0x000f220000300a00 */
[----:B------:R-:W-:Y:S01]  /*b230*/  UIADD3 UR16, UR7, 0x402, URZ ;  /* 0x0000040207107890 */ /* 0x000fe2000fffe03f */
[----:B------:R-:W-:-:S02]  /*b240*/  UMOV UR17, 0x40000040 ;  /* 0x4000004000117882 */ /* 0x000fc40000000000 */
[----:B--2---:R-:W-:Y:S04]  /*b250*/  STL.64 [R1+0x860], R234 ;  /* 0x000860ea01007387 */ /* 0x004fe80000100a00 */
[----:B---3--:R-:W-:Y:S04]  /*b260*/  STL.64 [R1+0x858], R232 ;  /* 0x000858e801007387 */ /* 0x008fe80000100a00 */
[----:B----4-:R-:W-:Y:S04]  /*b270*/  STL.64 [R1+0x850], R230 ;  /* 0x000850e601007387 */ /* 0x010fe80000100a00 */
        /* <DEDUP_REMOVED lines=64> */
[----:B0-----:R-:W2:Y:S04]  /*b680*/  LDL.LU R108, [R1] ;  /* 0x00000000016c7983 */ /* 0x001ea80000300800 */
[----:B------:R-:W2:Y:S04]  /*b690*/  LDL.LU R109, [R1+0x4] ;  /* 0x00000400016d7983 */ /* 0x000ea80000300800 */
        /* <DEDUP_REMOVED lines=102> */
[----:B------:R-:W2:Y:S01]  /*bd00*/  LDL.LU R212, [R1+0x1a0] ;  /* 0x0001a00001d47983 */ /* 0x000ea20000300800 */
        /* <DEDUP_REMOVED lines=22> */
[----:B------:R-:W-:Y:S01]  /*be70*/  IMAD.MOV.U32 R235, RZ, RZ, R0 ;  /* 0x000000ffffeb7224 */ /* 0x000fe200078e0000 */
[----:B------:R-:W-:Y:S01]  /*be80*/  UIADD3 UR16, UR7, 0x4, URZ ;  /* 0x0000000407107890 */ /* 0x000fe2000fffe03f */
[----:B------:R0:W5:Y:S01]  /*be90*/  LDL.LU R23, [R1+0x8bc] ;  /* 0x0008bc0001177983 */ /* 0x0001620000300800 */
[----:B------:R-:W-:Y:S01]  /*bea0*/  UIADD3 UR18, UR8, 0x4, URZ ;  /* 0x0000000408127890 */ /* 0x000fe2000fffe03f */
[----:B------:R-:W-:Y:S01]  /*beb0*/  UMOV UR17, 0x40000040 ;  /* 0x4000004000117882 */ /* 0x000fe20000000000 */
[----:B------:R-:W-:Y:S01]  /*bec0*/  UMOV UR19, 0x40000040 ;  /* 0x4000004000137882 */ /* 0x000fe20000000000 */
[----:B------:R0:W5:Y:S04]  /*bed0*/  LDL.LU R22, [R1+0x8b8] ;  /* 0x0008b80001167983 */ /* 0x0001680000300800 */
        /* <DEDUP_REMOVED lines=19> */
[----:B------:R0:W5:Y:S01]  /*c010*/  LDL.LU R2, [R1+0x868] ;  /* 0x0008680001027983 */ /* 0x0001620000300800 */
[----:B--2---:R-:W-:-:S06]  /*c020*/  WARPGROUP.ARRIVE ;  /* 0x00000000000079c5 */ /* 0x004fcc0000000000 */
        /* <DEDUP_REMOVED lines=66> */
[----:B-1----:R-:W2:Y:S04]  /*c450*/  LDL.LU.64 R234, [R1+0x860] ;  /* 0x0008600001ea7983 */ /* 0x002ea80000300a00 */
        /* <DEDUP_REMOVED lines=268> */
[----:B-1----:R0:W5:Y:S04]  /*d520*/  LDL.LU.64 R234, [R1+0x660] ;  /* 0x0006600001ea7983 */ /* 0x0021680000300a00 */
[----:B------:R0:W5:Y:S04]  /*d530*/  LDL.LU.64 R232, [R1+0x658] ;  /* 0x0006580001e87983 */ /* 0x0001680000300a00 */
        /* <DEDUP_REMOVED lines=63> */
[----:B------:R-:W-:Y:S01]  /*d930*/  UMOV UR17, 0x40000040 ;  /* 0x4000004000117882 */ /* 0x000fe20000000000 */
[----:B------:R-:W-:-:S04]  /*d940*/  UIADD3 UR6, UR6, 0x4, URZ ;  /* 0x0000000406067890 */ /* 0x000fc8000fffe03f */
[----:B------:R-:W-:-:S04]  /*d950*/  UISETP.NE.AND UP0, UPT, UR6, UR27, UPT ;  /* 0x0000001b0600728c */ /* 0x000fc8000bf05270 */
[----:B------:R-:W-:-:S06]  /*d960*/  USEL UR7, URZ, 0x1, UP0 ;  /* 0x000000013f077887 */ /* 0x000fcc0008000000 */
[----:B------:R-:W-:Y:S01]  /*d970*/  ISETP.NE.AND P0, PT, RZ, UR7, PT ;  /* 0x00000007ff007c0c */ /* 0x000fe2000bf05270 */
[----:B--2---:R-:W-:-:S06]  /*d980*/  WARPGROUP.ARRIVE ;  /* 0x00000000000079c5 */ /* 0x004fcc0000000000 */
[----:B------:R-:W-:Y:S03]  /*d990*/  QGMMA.64x256x32.F32.E5M2.E4M3 R24, gdesc[UR16], R24, gsb0 ;  /* 0x03e00000101879f3 */ /* 0x000fe60008001818 */
[----:B------:R-:W-:-:S03]  /*d9a0*/  WARPGROUP.DEPBAR.LE gsb0, 0x0 ;  /* 0x00008000000079c5 */ /* 0x000fc60000010000 */
[----:B0-----:R-:W-:Y:S05]  /*d9b0*/  @!P0 BRA `(.L_x_24) ;  /* 0x0000003800fc8947 */ /* 0x001fea0003800000 */
[----:B-----5:R0:W-:Y:S04]  /*d9c0*/  STL [R1+0x690], R225 ;  /* 0x000690e101007387 */ /* 0x0201e80000100800 */
[----:B------:R1:W-:Y:S01]  /*d9d0*/  STL [R1+0x68c], R226 ;  /* 0x00068ce201007387 */ /* 0x0003e20000100800 */
[----:B0-----:R-:W-:-:S03]  /*d9e0*/  IMAD.MOV.U32 R225, RZ, RZ, R0 ;  /* 0x000000ffffe17224 */ /* 0x001fc600078e0000 */
[----:B-1----:R-:W2:Y:S04]  /*d9f0*/  LDL R226, [R1+0x4] ;  /* 0x0000040001e27983 */ /* 0x002ea80000100800 */
[----:B------:R0:W-:Y:S04]  /*da00*/  STL [R1+0x688], R227 ;  /* 0x000688e301007387 */ /* 0x0001e80000100800 */
[----:B0-----:R-:W3:Y:S04]  /*da10*/  LDL R227, [R1+0x8] ;  /* 0x0000080001e37983 */ /* 0x001ee80000100800 */
[----:B------:R0:W-:Y:S04]  /*da20*/  STL [R1+0x684], R228 ;  /* 0x000684e401007387 */ /* 0x0001e80000100800 */
[----:B0-----:R-:W4:Y:S04]  /*da30*/  LDL R228, [R1+0xc] ;  /* 0x00000c0001e47983 */ /* 0x001f280000100800 */
        /* <DEDUP_REMOVED lines=211> */
[----:B0-----:R-:W4:Y:S04]  /*e770*/  LDL.LU R122, [R1+0x200] ;  /* 0x00020000017a7983 */ /* 0x001f280000300800 */
        /* <DEDUP_REMOVED lines=10> */
[----:B------:R-:W4:Y:S04]  /*e820*/  LDL.LU R0, [R1+0x22c] ;  /* 0x00022c0001007983 */ /* 0x000f280000300800 */
        /* <DEDUP_REMOVED lines=37> */
[----:B0-----:R-:W4:Y:S04]  /*ea80*/  LDL.LU R146, [R1+0x210] ;  /* 0x0002100001927983 */ /* 0x001f280000300800 */
[----:B------:R0:W-:Y:S01]  /*ea90*/  STL [R1+0x478], R147 ;  /* 0x0004789301007387 */ /* 0x0001e20000100800 */
[----:B------:R-:W-:-:S03]  /*eaa0*/  FADD R2, R225, R2 ;  /* 0x00000002e1027221 */ /* 0x000fc60000000000 */
[----:B0-----:R-:W4:Y:S04]  /*eab0*/  LDL R147, [R1+0x1f8] ;  /* 0x0001f80001937983 */ /* 0x001f280000100800 */
[----:B------:R0:W-:Y:S01]  /*eac0*/  STL [R1+0x474], R148 ;  /* 0x0004749401007387 */ /* 0x0001e20000100800 */
[----:B--2---:R-:W-:-:S01]  /*ead0*/  FADD R3, R226, R3 ;  /* 0x00000003e2037221 */ /* 0x004fc20000000000 */
[----:B---3--:R-:W-:Y:S02]  /*eae0*/  FADD R4, R227, R4 ;  /* 0x00000004e3047221 */ /* 0x008fe40000000000 */
[----:B0-----:R-:W2:Y:S04]  /*eaf0*/  LDL R148, [R1+0x1c0] ;  /* 0x0001c00001947983 */ /* 0x001ea80000100800 */
[----:B------:R0:W-:Y:S01]  /*eb00*/  STL [R1+0x470], R149 ;  /* 0x0004709501007387 */ /* 0x0001e20000100800 */
[----:B----4-:R-:W-:-:S01]  /*eb10*/  FADD R5, R228, R5 ;  /* 0x00000005e4057221 */ /* 0x010fc20000000000 */
[----:B------:R-:W-:-:S02]  /*eb20*/  FADD R6, R229, R6 ;  /* 0x00000006e5067221 */ /* 0x000fc40000000000 */
[----:B0-----:R-:W3:Y:S04]  /*eb30*/  LDL R149, [R1+0x1f4] ;  /* 0x0001f40001957983 */ /* 0x001ee80000100800 */
[----:B------:R0:W-:Y:S01]  /*eb40*/  STL [R1+0x46c], R150 ;  /* 0x00046c9601007387 */ /* 0x0001e20000100800 */
[----:B------:R-:W-:-:S01]  /*eb50*/  FADD R7, R230, R7 ;  /* 0x00000007e6077221 */ /* 0x000fc20000000000 */
[----:B------:R-:W-:Y:S02]  /*eb60*/  FADD R8, R231, R8 ;  /* 0x00000008e7087221 */ /* 0x000fe40000000000 */
[----:B0-----:R-:W4:Y:S04]  /*eb70*/  LDL.LU R150, [R1+0x20c] ;  /* 0x00020c0001967983 */ /* 0x001f280000300800 */
[----:B------:R0:W-:Y:S01]  /*eb80*/  STL [R1+0x468], R151 ;  /* 0x0004689701007387 */ /* 0x0001e20000100800 */
[----:B------:R-:W-:-:S01]  /*eb90*/  FADD R9, R232, R9 ;  /* 0x00000009e8097221 */ /* 0x000fc20000000000 */
[----:B------:R-:W-:-:S02]  /*eba0*/  FADD R10, R233, R10 ;  /* 0x0000000ae90a7221 */ /* 0x000fc40000000000 */
[----:B0-----:R-:W3:Y:S04]  /*ebb0*/  LDL R151, [R1+0x1f0] ;  /* 0x0001f00001977983 */ /* 0x001ee80000100800 */
[----:B------:R-:W2:Y:S04]  /*ebc0*/  LDL.LU R225, [R1+0x690] ;  /* 0x0006900001e17983 */ /* 0x000ea80000300800 */
[----:B------:R-:W4:Y:S04]  /*ebd0*/  LDL.LU R226, [R1+0x68c] ;  /* 0x00068c0001e27983 */ /* 0x000f280000300800 */
[----:B------:R-:W3:Y:S04]  /*ebe0*/  LDL.LU R227, [R1+0x688] ;  /* 0x0006880001e37983 */ /* 0x000ee80000300800 */
[----:B------:R-:W3:Y:S04]  /*ebf0*/  LDL.LU R228, [R1+0x684] ;  /* 0x0006840001e47983 */ /* 0x000ee80000300800 */
[----:B------:R-:W3:Y:S01]  /*ec00*/  LDL.LU R229, [R1+0x680] ;  /* 0x0006800001e57983 */ /* 0x000ee20000300800 */
[----:B------:R-:W-:-:S03]  /*ec10*/  FADD R11, R234, R11 ;  /* 0x0000000bea0b7221 */ /* 0x000fc60000000000 */
[----:B------:R-:W3:Y:S01]  /*ec20*/  LDL.LU R230, [R1+0x67c] ;  /* 0x00067c0001e67983 */ /* 0x000ee20000300800 */
[----:B------:R-:W-:-:S03]  /*ec30*/  FADD R12, R235, R12 ;  /* 0x0000000ceb0c7221 */ /* 0x000fc60000000000 */
[----:B------:R-:W3:Y:S04]  /*ec40*/  LDL.LU R231, [R1+0x678] ;  /* 0x0006780001e77983 */ /* 0x000ee80000300800 */
[----:B------:R-:W3:Y:S04]  /*ec50*/  LDL.LU R232, [R1+0x674] ;  /* 0x0006740001e87983 */ /* 0x000ee80000300800 */
[----:B------:R-:W3:Y:S04]  /*ec60*/  LDL.LU R233, [R1+0x670] ;  /* 0x0006700001e97983 */ /* 0x000ee80000300800 */
[----:B------:R-:W3:Y:S04]  /*ec70*/  LDL.LU R234, [R1+0x66c] ;  /* 0x00066c0001ea7983 */ /* 0x000ee80000300800 */
[----:B------:R-:W3:Y:S01]  /*ec80*/  LDL.LU R235, [R1+0x668] ;  /* 0x0006680001eb7983 */ /* 0x000ee20000300800 */
[----:B------:R-:W-:-:S01]  /*ec90*/  FADD R13, R24, R13 ;  /* 0x0000000d180d7221 */ /* 0x000fc20000000000 */
[----:B------:R-:W-:Y:S01]  /*eca0*/  FADD R14, R25, R14 ;  /* 0x0000000e190e7221 */ /* 0x000fe20000000000 */
[----:B------:R-:W-:-:S01]  /*ecb0*/  FADD R15, R26, R15 ;  /* 0x0000000f1a0f7221 */ /* 0x000fc20000000000 */
[----:B------:R-:W3:Y:S01]  /*ecc0*/  LDL.LU R24, [R1+0x664] ;  /* 0x0006640001187983 */ /* 0x000ee20000300800 */
[----:B------:R-:W-:-:S01]  /*ecd0*/  FADD R16, R27, R16 ;  /* 0x000000101b107221 */ /* 0x000fc20000000000 */
[----:B------:R-:W-:-:S02]  /*ece0*/  FADD R17, R28, R17 ;  /* 0x000000111c117221 */ /* 0x000fc40000000000 */
[----:B------:R-:W3:Y:S01]  /*ecf0*/  LDL.LU R25, [R1+0x660] ;  /* 0x0006600001197983 */ /* 0x000ee20000300800 */
[----:B------:R-:W-:-:S03]  /*ed00*/  FADD R18, R29, R18 ;  /* 0x000000121d127221 */ /* 0x000fc60000000000 */
        /* <DEDUP_REMOVED lines=157> */
[----:B--2---:R-:W-:-:S03]  /*f6e0*/  FADD R225, R108, R225 ;  /* 0x000000e16ce17221 */ /* 0x004fc60000000000 */
[----:B------:R-:W2:Y:S01]  /*f6f0*/  LDL.LU R105, [R1+0x520] ;  /* 0x0005200001697983 */ /* 0x000ea20000300800 */
[----:B----4-:R-:W-:-:S03]  /*f700*/  FADD R226, R109, R226 ;  /* 0x000000e26de27221 */ /* 0x010fc60000000000 */
[----:B------:R-:W4:Y:S01]  /*f710*/  LDL.LU R106, [R1+0x51c] ;  /* 0x00051c00016a7983 */ /* 0x000f220000300800 */
[----:B---3--:R-:W-:-:S03]  /*f720*/  FADD R227, R110, R227 ;  /* 0x000000e36ee37221 */ /* 0x008fc60000000000 */
        /* <DEDUP_REMOVED lines=15> */
[----:B------:R-:W-:-:S01]  /*f820*/  FADD R235, R118, R235 ;  /* 0x000000eb76eb7221 */ /* 0x000fc20000000000 */
[----:B------:R-:W-:Y:S02]  /*f830*/  FADD R122, R121, R122 ;  /* 0x0000007a797a7221 */ /* 0x000fe40000000000 */
[----:B------:R-:W3:Y:S01]  /*f840*/  LDL.LU R115, [R1+0x4f8] ;  /* 0x0004f80001737983 */ /* 0x000ee20000300800 */
[----:B------:R-:W-:-:S03]  /*f850*/  FADD R236, R119, R236 ;  /* 0x000000ec77ec7221 */ /* 0x000fc60000000000 */
[----:B------:R-:W3:Y:S01]  /*f860*/  LDL.LU R116, [R1+0x4f4] ;  /* 0x0004f40001747983 */ /* 0x000ee20000300800 */
[----:B------:R-:W-:-:S03]  /*f870*/  FADD R237, R120, R237 ;  /* 0x000000ed78ed7221 */ /* 0x000fc60000000000 */
[----:B------:R-:W3:Y:S01]  /*f880*/  LDL.LU R117, [R1+0x4f0] ;  /* 0x0004f00001757983 */ /* 0x000ee20000300800 */
[----:B------:R-:W-:-:S03]  /*f890*/  FADD R124, R123, R124 ;  /* 0x0000007c7b7c7221 */ /* 0x000fc60000000000 */
[----:B------:R-:W3:Y:S04]  /*f8a0*/  LDL.LU R118, [R1+0x4ec] ;  /* 0x0004ec0001767983 */ /* 0x000ee80000300800 */
[----:B------:R-:W3:Y:S01]  /*f8b0*/  LDL.LU R119, [R1+0x4e8] ;  /* 0x0004e80001777983 */ /* 0x000ee20000300800 */
[----:B------:R-:W-:-:S03]  /*f8c0*/  FADD R126, R125, R126 ;  /* 0x0000007e7d7e7221 */ /* 0x000fc60000000000 */
[----:B------:R-:W3:Y:S04]  /*f8d0*/  LDL.LU R120, [R1+0x4e4] ;  /* 0x0004e40001787983 */ /* 0x000ee80000300800 */
[----:B------:R-:W3:Y:S04]  /*f8e0*/  LDL.LU R121, [R1+0x4e0] ;  /* 0x0004e00001797983 */ /* 0x000ee80000300800 */
[----:B------:R0:W-:Y:S01]  /*f8f0*/  STL [R1+0x200], R122 ;  /* 0x0002007a01007387 */ /* 0x0001e20000100800 */
[----:B------:R-:W-:-:S01]  /*f900*/  FADD R150, R127, R150 ;  /* 0x000000967f967221 */ /* 0x000fc20000000000 */
[----:B------:R-:W-:Y:S01]  /*f910*/  FADD R146, R148, R146 ;  /* 0x0000009294927221 */ /* 0x000fe20000000000 */
[----:B------:R-:W-:-:S01]  /*f920*/  FADD R143, R144, R143 ;  /* 0x0000008f908f7221 */ /* 0x000fc20000000000 */
[----:B------:R-:W-:Y:S01]  /*f930*/  FADD R141, R142, R141 ;  /* 0x0000008d8e8d7221 */ /* 0x000fe20000000000 */
[----:B0-----:R-:W3:Y:S04]  /*f940*/  LDL.LU R122, [R1+0x4dc] ;  /* 0x0004dc00017a7983 */ /* 0x001ee80000300800 */
[----:B------:R-:W3:Y:S04]  /*f950*/  LDL.LU R123, [R1+0x4d8] ;  /* 0x0004d800017b7983 */ /* 0x000ee80000300800 */
[----:B------:R0:W-:Y:S01]  /*f960*/  STL [R1+0x204], R124 ;  /* 0x0002047c01007387 */ /* 0x0001e20000100800 */
[----:B------:R-:W-:-:S01]  /*f970*/  FADD R139, R140, R139 ;  /* 0x0000008b8c8b7221 */ /* 0x000fc20000000000 */
[----:B------:R-:W-:Y:S01]  /*f980*/  FADD R137, R138, R137 ;  /* 0x000000898a897221 */ /* 0x000fe20000000000 */
[----:B------:R-:W-:-:S01]  /*f990*/  FADD R135, R136, R135 ;  /* 0x0000008788877221 */ /* 0x000fc20000000000 */
[----:B0-----:R-:W3:Y:S04]  /*f9a0*/  LDL.LU R124, [R1+0x4d4] ;  /* 0x0004d400017c7983 */ /* 0x001ee80000300800 */
[----:B------:R-:W3:Y:S04]  /*f9b0*/  LDL.LU R125, [R1+0x4d0] ;  /* 0x0004d000017d7983 */ /* 0x000ee80000300800 */
[----:B------:R0:W-:Y:S01]  /*f9c0*/  STL [R1+0x208], R126 ;  /* 0x0002087e01007387 */ /* 0x0001e20000100800 */
[----:B------:R-:W-:-:S01]  /*f9d0*/  FADD R131, R133, R131 ;  /* 0x0000008385837221 */ /* 0x000fc20000000000 */
[----:B------:R-:W-:-:S02]  /*f9e0*/  FADD R0, R129, R0 ;  /* 0x0000000081007221 */ /* 0x000fc40000000000 */
[----:B0-----:R-:W3:Y:S04]  /*f9f0*/  LDL.LU R126, [R1+0x4cc] ;  /* 0x0004cc00017e7983 */ /* 0x001ee80000300800 */
[----:B------:R-:W3:Y:S04]  /*fa00*/  LDL.LU R127, [R1+0x4c8] ;  /* 0x0004c800017f7983 */ /* 0x000ee80000300800 */
[----:B------:R-:W-:Y:S04]  /*fa10*/  STL [R1+0x20c], R150 ;  /* 0x00020c9601007387 */ /* 0x000fe80000100800 */
[----:B------:R-:W-:Y:S04]  /*fa20*/  STL [R1+0x210], R146 ;  /* 0x0002109201007387 */ /* 0x000fe80000100800 */
[----:B------:R-:W-:Y:S04]  /*fa30*/  STL [R1+0x214], R143 ;  /* 0x0002148f01007387 */ /* 0x000fe80000100800 */
[----:B------:R-:W-:Y:S04]  /*fa40*/  STL [R1+0x218], R141 ;  /* 0x0002188d01007387 */ /* 0x000fe80000100800 */
[----:B------:R-:W-:Y:S04]  /*fa50*/  STL [R1+0x21c], R139 ;  /* 0x00021c8b01007387 */ /* 0x000fe80000100800 */
[----:B------:R-:W-:Y:S04]  /*fa60*/  STL [R1+0x220], R137 ;  /* 0x0002208901007387 */ /* 0x000fe80000100800 */
[----:B------:R-:W2:Y:S04]  /*fa70*/  LDL.LU R129, [R1+0x230] ;  /* 0x0002300001817983 */ /* 0x000ea80000300800 */
[----:B------:R-:W-:Y:S04]  /*fa80*/  STL [R1+0x224], R135 ;  /* 0x0002248701007387 */ /* 0x000fe80000100800 */
[----:B------:R0:W-:Y:S04]  /*fa90*/  STL [R1+0x228], R131 ;  /* 0x0002288301007387 */ /* 0x0001e80000100800 */
[----:B0-----:R-:W4:Y:S04]  /*faa0*/  LDL.LU R131, [R1+0x234] ;  /* 0x0002340001837983 */ /* 0x001f280000300800 */
[----:B------:R-:W3:Y:S04]  /*fab0*/  LDL.LU R133, [R1+0x238] ;  /* 0x0002380001857983 */ /* 0x000ee80000300800 */
[----:B------:R0:W-:Y:S04]  /*fac0*/  STL [R1+0x22c], R0 ;  /* 0x00022c0001007387 */ /* 0x0001e80000100800 */
        /* <DEDUP_REMOVED lines=13> */
[----:B0-----:R-:W3:Y:S01]  /*fba0*/  LDL.LU R0, [R1+0x270] ;  /* 0x0002700001007983 */ /* 0x001ee20000300800 */
[----:B--2---:R-:W-:-:S03]  /*fbb0*/  FADD R129, R128, R129 ;  /* 0x0000008180817221 */ /* 0x004fc60000000000 */
[----:B------:R-:W2:Y:S04]  /*fbc0*/  LDL.LU R128, [R1+0x4c4] ;  /* 0x0004c40001807983 */ /* 0x000ea80000300800 */
[----:B------:R0:W-:Y:S04]  /*fbd0*/  STL [R1+0x230], R129 ;  /* 0x0002308101007387 */ /* 0x0001e80000100800 */
[----:B0-----:R-:W2:Y:S01]  /*fbe0*/  LDL.LU R129, [R1+0x4c0] ;  /* 0x0004c00001817983 */ /* 0x001ea20000300800 */
[----:B----4-:R-:W-:-:S03]  /*fbf0*/  FADD R131, R130, R131 ;  /* 0x0000008382837221 */ /* 0x010fc60000000000 */
[----:B------:R-:W4:Y:S01]  /*fc00*/  LDL.LU R130, [R1+0x4bc] ;  /* 0x0004bc0001827983 */ /* 0x000f220000300800 */
[----:B---3--:R-:W-:-:S03]  /*fc10*/  FADD R133, R132, R133 ;  /* 0x0000008584857221 */ /* 0x008fc60000000000 */
[----:B------:R0:W-:Y:S01]  /*fc20*/  STL [R1+0x234], R131 ;  /* 0x0002348301007387 */ /* 0x0001e20000100800 */
[----:B------:R-:W-:-:S03]  /*fc30*/  FADD R135, R134, R135 ;  /* 0x0000008786877221 */ /* 0x000fc60000000000 */
[----:B0-----:R-:W3:Y:S01]  /*fc40*/  LDL.LU R131, [R1+0x4b8] ;  /* 0x0004b80001837983 */ /* 0x001ee20000300800 */
[----:B------:R-:W-:-:S03]  /*fc50*/  FADD R150, R151, R150 ;  /* 0x0000009697967221 */ /* 0x000fc60000000000 */
[----:B------:R-:W3:Y:S01]  /*fc60*/  LDL.LU R132, [R1+0x4b4] ;  /* 0x0004b40001847983 */ /* 0x000ee20000300800 */
[----:B------:R-:W-:-:S03]  /*fc70*/  FADD R148, R149, R148 ;  /* 0x0000009495947221 */ /* 0x000fc60000000000 */
[----:B------:R0:W-:Y:S01]  /*fc80*/  STL [R1+0x238], R133 ;  /* 0x0002388501007387 */ /* 0x0001e20000100800 */
[----:B------:R-:W-:-:S01]  /*fc90*/  FADD R146, R147, R146 ;  /* 0x0000009293927221 */ /* 0x000fc20000000000 */
[----:B------:R-:W-:Y:S02]  /*fca0*/  FADD R144, R145, R144 ;  /* 0x0000009091907221 */ /* 0x000fe40000000000 */
[----:B0-----:R-:W3:Y:S01]  /*fcb0*/  LDL.LU R133, [R1+0x4b0] ;  /* 0x0004b00001857983 */ /* 0x001ee20000300800 */
[----:B------:R-:W-:-:S03]  /*fcc0*/  FADD R143, R24, R143 ;  /* 0x0000008f188f7221 */ /* 0x000fc60000000000 */
[----:B------:R-:W3:Y:S01]  /*fcd0*/  LDL.LU R134, [R1+0x4ac] ;  /* 0x0004ac0001867983 */ /* 0x000ee20000300800 */
[----:B------:R-:W-:-:S03]  /*fce0*/  FADD R142, R25, R142 ;  /* 0x0000008e198e7221 */ /* 0x000fc60000000000 */
[----:B------:R0:W-:Y:S01]  /*fcf0*/  STL [R1+0x23c], R135 ;  /* 0x00023c8701007387 */ /* 0x0001e20000100800 */
[----:B------:R-:W-:-:S01]  /*fd00*/  FADD R141, R26, R141 ;  /* 0x0000008d1a8d7221 */ /* 0x000fc20000000000 */
[----:B------:R-:W-:Y:S01]  /*fd10*/  FADD R140, R27, R140 ;  /* 0x0000008c1b8c7221 */ /* 0x000fe20000000000 */
[----:B------:R-:W-:-:S01]  /*fd20*/  FADD R139, R28, R139 ;  /* 0x0000008b1c8b7221 */ /* 0x000fc20000000000 */
[----:B0-----:R-:W3:Y:S01]  /*fd30*/  LDL.LU R135, [R1+0x4a8] ;  /* 0x0004a80001877983 */ /* 0x001ee20000300800 */
[----:B------:R-:W-:-:S03]  /*fd40*/  FADD R138, R29, R138 ;  /* 0x0000008a1d8a7221 */ /* 0x000fc60000000000 */
[----:B------:R0:W-:Y:S01]  /*fd50*/  STL [R1+0x240], R150 ;  /* 0x0002409601007387 */ /* 0x0001e20000100800 */
[----:B------:R-:W-:-:S03]  /*fd60*/  FADD R137, R30, R137 ;  /* 0x000000891e897221 */ /* 0x000fc60000000000 */
[----:B------:R1:W-:Y:S01]  /*fd70*/  STL [R1+0x244], R148 ;  /* 0x0002449401007387 */ /* 0x0003e20000100800 */
[----:B------:R-:W-:-:S03]  /*fd80*/  FADD R136, R31, R136 ;  /* 0x000000881f887221 */ /* 0x000fc60000000000 */
[----:B------:R1:W-:Y:S01]  /*fd90*/  STL [R1+0x248], R146 ;  /* 0x0002489201007387 */ /* 0x0003e20000100800 */
[----:B------:R-:W-:-:S03]  /*fda0*/  FADD R0, R32, R0 ;  /* 0x0000000020007221 */ /* 0x000fc60000000000 */
[----:B------:R1:W-:Y:S04]  /*fdb0*/  STL [R1+0x24c], R144 ;  /* 0x00024c9001007387 */ /* 0x0003e80000100800 */
[----:B------:R1:W-:Y:S04]  /*fdc0*/  STL [R1+0x250], R143 ;  /* 0x0002508f01007387 */ /* 0x0003e80000100800 */
[----:B------:R1:W-:Y:S04]  /*fdd0*/  STL [R1+0x254], R142 ;  /* 0x0002548e01007387 */ /* 0x0003e80000100800 */
[----:B------:R1:W-:Y:S04]  /*fde0*/  STL [R1+0x258], R141 ;  /* 0x0002588d01007387 */ /* 0x0003e80000100800 */
[----:B------:R1:W-:Y:S04]  /*fdf0*/  STL [R1+0x25c], R140 ;  /* 0x00025c8c01007387 */ /* 0x0003e80000100800 */
[----:B------:R1:W-:Y:S04]  /*fe00*/  STL [R1+0x260], R139 ;  /* 0x0002608b01007387 */ /* 0x0003e80000100800 */
[----:B------:R1:W-:Y:S04]  /*fe10*/  STL [R1+0x264], R138 ;  /* 0x0002648a01007387 */ /* 0x0003e80000100800 */
[----:B------:R-:W2:Y:S04]  /*fe20*/  LDL.LU R151, [R1+0x274] ;  /* 0x0002740001977983 */ /* 0x000ea80000300800 */
[----:B------:R1:W-:Y:S04]  /*fe30*/  STL [R1+0x268], R137 ;  /* 0x0002688901007387 */ /* 0x0003e80000100800 */
[----:B0-----:R-:W4:Y:S04]  /*fe40*/  LDL.LU R150, [R1+0x278] ;  /* 0x0002780001967983 */ /* 0x001f280000300800 */
[----:B------:R0:W-:Y:S04]  /*fe50*/  STL [R1+0x26c], R136 ;  /* 0x00026c8801007387 */ /* 0x0001e80000100800 */
[----:B------:R-:W3:Y:S04]  /*fe60*/  LDL.LU R149, [R1+0x27c] ;  /* 0x00027c0001957983 */ /* 0x000ee80000300800 */
[----:B------:R0:W-:Y:S04]  /*fe70*/  STL [R1+0x270], R0 ;  /* 0x0002700001007387 */ /* 0x0001e80000100800 */
[----:B-1----:R-:W3:Y:S04]  /*fe80*/  LDL.LU R148, [R1+0x280] ;  /* 0x0002800001947983 */ /* 0x002ee80000300800 */
        /* <DEDUP_REMOVED lines=11> */
[----:B0-----:R-:W3:Y:S04]  /*ff40*/  LDL.LU R136, [R1+0x2b0] ;  /* 0x0002b00001887983 */ /* 0x001ee80000300800 */
[----:B------:R-:W3:Y:S01]  /*ff50*/  LDL.LU R0, [R1+0x2b4] ;  /* 0x0002b40001007983 */ /* 0x000ee20000300800 */
[----:B--2---:R-:W-:-:S05]  /*ff60*/  FADD R151, R33, R151 ;  /* 0x0000009721977221 */ /* 0x004fca0000000000 */
[----:B------:R0:W-:Y:S01]  /*ff70*/  STL [R1+0x274], R151 ;  /* 0x0002749701007387 */ /* 0x0001e20000100800 */
[----:B----4-:R-:W-:-:S05]  /*ff80*/  FADD R150, R34, R150 ;  /* 0x0000009622967221 */ /* 0x010fca0000000000 */
[----:B------:R1:W-:Y:S01]  /*ff90*/  STL [R1+0x278], R150 ;  /* 0x0002789601007387 */ /* 0x0003e20000100800 */
[----:B---3--:R-:W-:-:S05]  /*ffa0*/  FADD R149, R35, R149 ;  /* 0x0000009523957221 */ /* 0x008fca0000000000 */
[----:B------:R2:W-:Y:S01]  /*ffb0*/  STL [R1+0x27c], R149 ;  /* 0x00027c9501007387 */ /* 0x0005e20000100800 */
[----:B------:R-:W-:-:S01]  /*ffc0*/  FADD R148, R36, R148 ;  /* 0x0000009424947221 */ /* 0x000fc20000000000 */
[----:B------:R-:W-:-:S04]  /*ffd0*/  FADD R147, R37, R147 ;  /* 0x0000009325937221 */ /* 0x000fc80000000000 */
[----:B------:R3:W-:Y:S01]  /*ffe0*/  STL [R1+0x280], R148 ;  /* 0x0002809401007387 */ /* 0x0007e20000100800 */
[----:B------:R-:W-:-:S03]  /*fff0*/  FADD R146, R38, R146 ;  /* 0x0000009226927221 */ /* 0x000fc60000000000 */
        /* <DEDUP_REMOVED lines=20> */
[----:B0-----:R-:W4:Y:S01]  /*10140*/  LDL.LU R151, [R1+0x2b8] ;  /* 0x0002b80001977983 */ /* 0x001f220000300800 */
[----:B------:R-:W-:-:S03]  /*10150*/  FADD R0, R49, R0 ;  /* 0x0000000031007221 */ /* 0x000fc60000000000 */
[----:B------:R0:W-:Y:S04]  /*10160*/  STL [R1+0x2ac], R137 ;  /* 0x0002ac8901007387 */ /* 0x0001e80000100800 */
[----:B-1----:R-:W4:Y:S04]  /*10170*/  LDL.LU R150, [R1+0x2bc] ;  /* 0x0002bc0001967983 */ /* 0x002f280000300800 */
[----:B------:R1:W-:Y:S04]  /*10180*/  STL [R1+0x2b0], R136 ;  /* 0x0002b08801007387 */ /* 0x0003e80000100800 */
[----:B--2---:R-:W2:Y:S04]  /*10190*/  LDL.LU R149, [R1+0x2c0] ;  /* 0x0002c00001957983 */ /* 0x004ea80000300800 */
[----:B------:R1:W-:Y:S04]  /*101a0*/  STL [R1+0x2b4], R0 ;  /* 0x0002b40001007387 */ /* 0x0003e80000100800 */
[----:B---3--:R-:W3:Y:S04]  /*101b0*/  LDL.LU R148, [R1+0x2c4] ;  /* 0x0002c40001947983 */ /* 0x008ee80000300800 */
[----:B----4-:R-:W4:Y:S04]  /*101c0*/  LDL.LU R147, [R1+0x2c8] ;  /* 0x0002c80001937983 */ /* 0x010f280000300800 */
[----:B------:R-:W4:Y:S04]  /*101d0*/  LDL.LU R146, [R1+0x2cc] ;  /* 0x0002cc0001927983 */ /* 0x000f280000300800 */
        /* <DEDUP_REMOVED lines=8> */
[----:B0-----:R-:W4:Y:S04]  /*10260*/  LDL.LU R137, [R1+0x2f0] ;  /* 0x0002f00001897983 */ /* 0x001f280000300800 */
[----:B-1----:R-:W4:Y:S04]  /*10270*/  LDL.LU R136, [R1+0x2f4] ;  /* 0x0002f40001887983 */ /* 0x002f280000300800 */
[----:B------:R-:W4:Y:S01]  /*10280*/  LDL.LU R0, [R1+0x2f8] ;  /* 0x0002f80001007983 */ /* 0x000f220000300800 */
[----:B------:R-:W-:-:S01]  /*10290*/  FADD R151, R50, R151 ;  /* 0x0000009732977221 */ /* 0x000fc20000000000 */
[----:B------:R-:W-:-:S04]  /*102a0*/  FADD R150, R51, R150 ;  /* 0x0000009633967221 */ /* 0x000fc80000000000 */
[----:B------:R0:W-:Y:S01]  /*102b0*/  STL [R1+0x2b8], R151 ;  /* 0x0002b89701007387 */ /* 0x0001e20000100800 */
[----:B--2---:R-:W-:-:S03]  /*102c0*/  FADD R149, R52, R149 ;  /* 0x0000009534957221 */ /* 0x004fc60000000000 */
[----:B------:R1:W-:Y:S01]  /*102d0*/  STL [R1+0x2bc], R150 ;  /* 0x0002bc9601007387 */ /* 0x0003e20000100800 */
[----:B---3--:R-:W-:-:S03]  /*102e0*/  FADD R148, R53, R148 ;  /* 0x0000009435947221 */ /* 0x008fc60000000000 */
[----:B------:R2:W-:Y:S01]  /*102f0*/  STL [R1+0x2c0], R149 ;  /* 0x0002c09501007387 */ /* 0x0005e20000100800 */
[----:B----4-:R-:W-:-:S03]  /*10300*/  FADD R147, R54, R147 ;  /* 0x0000009336937221 */ /* 0x010fc60000000000 */
        /* <DEDUP_REMOVED lines=198> */
[----:B------:R-:W-:Y:S01]  /*10f70*/  STL [R1+0x3c8], R151 ;  /* 0x0003c89701007387 */ /* 0x000fe20000100800 */
[----:B--2---:R-:W-:-:S03]  /*10f80*/  FADD R149, R120, R149 ;  /* 0x0000009578957221 */ /* 0x004fc60000000000 */
[----:B------:R-:W-:Y:S01]  /*10f90*/  STL [R1+0x3cc], R150 ;  /* 0x0003cc9601007387 */ /* 0x000fe20000100800 */
[----:B---3--:R-:W-:-:S03]  /*10fa0*/  FADD R148, R121, R148 ;  /* 0x0000009479947221 */ /* 0x008fc60000000000 */
[----:B------:R-:W-:Y:S01]  /*10fb0*/  STL [R1+0x3d0], R149 ;  /* 0x0003d09501007387 */ /* 0x000fe20000100800 */
[----:B----4-:R-:W-:-:S03]  /*10fc0*/  FADD R147, R122, R147 ;  /* 0x000000937a937221 */ /* 0x010fc60000000000 */
[----:B------:R-:W-:Y:S01]  /*10fd0*/  STL [R1+0x3d4], R148 ;  /* 0x0003d49401007387 */ /* 0x000fe20000100800 */
[----:B------:R-:W-:-:S03]  /*10fe0*/  FADD R146, R123, R146 ;  /* 0x000000927b927221 */ /* 0x000fc60000000000 */
        /* <DEDUP_REMOVED lines=17> */
[----:B------:R-:W-:-:S01]  /*11100*/  FADD R137, R132, R137 ;  /* 0x0000008984897221 */ /* 0x000fc20000000000 */
[----:B------:R-:W-:Y:S02]  /*11110*/  FADD R136, R133, R136 ;  /* 0x0000008885887221 */ /* 0x000fe40000000000 */
[----:B------:R-:W-:Y:S04]  /*11120*/  STL [R1+0x3fc], R138 ;  /* 0x0003fc8a01007387 */ /* 0x000fe80000100800 */
[----:B------:R0:W-:Y:S04]  /*11130*/  STL [R1+0x404], R136 ;  /* 0x0004048801007387 */ /* 0x0001e80000100800 */
[----:B------:R1:W-:Y:S04]  /*11140*/  STL [R1+0x400], R137 ;  /* 0x0004008901007387 */ /* 0x0003e80000100800 */
[----:B0-----:R-:W2:Y:S01]  /*11150*/  LDL.LU R136, [R1+0x40c] ;  /* 0x00040c0001887983 */ /* 0x001ea20000300800 */
[----:B------:R-:W-:-:S03]  /*11160*/  FADD R0, R134, R0 ;  /* 0x0000000086007221 */ /* 0x000fc60000000000 */
[----:B-1----:R-:W3:Y:S04]  /*11170*/  LDL.LU R137, [R1+0x410] ;  /* 0x0004100001897983 */ /* 0x002ee80000300800 */
[----:B------:R-:W4:Y:S04]  /*11180*/  LDL.LU R138, [R1+0x414] ;  /* 0x00041400018a7983 */ /* 0x000f280000300800 */
[----:B------:R0:W-:Y:S04]  /*11190*/  STL [R1+0x408], R0 ;  /* 0x0004080001007387 */ /* 0x0001e80000100800 */
        /* <DEDUP_REMOVED lines=13> */
[----:B0-----:R-:W4:Y:S01]  /*11270*/  LDL.LU R0, [R1+0x44c] ;  /* 0x00044c0001007983 */ /* 0x001f220000300800 */
[----:B--2---:R-:W-:-:S05]  /*11280*/  FADD R136, R135, R136 ;  /* 0x0000008887887221 */ /* 0x004fca0000000000 */
[----:B------:R0:W-:Y:S04]  /*11290*/  STL [R1+0x40c], R136 ;  /* 0x00040c8801007387 */ /* 0x0001e80000100800 */
[----:B0-----:R-:W3:Y:S02]  /*112a0*/  LDL.LU R136, [R1+0x4a4] ;  /* 0x0004a40001887983 */ /* 0x001ee40000300800 */
[----:B---3--:R-:W-:-:S05]  /*112b0*/  FADD R137, R136, R137 ;  /* 0x0000008988897221 */ /* 0x008fca0000000000 */
[----:B------:R0:W-:Y:S04]  /*112c0*/  STL [R1+0x410], R137 ;  /* 0x0004108901007387 */ /* 0x0001e80000100800 */
[----:B0-----:R-:W4:Y:S02]  /*112d0*/  LDL.LU R137, [R1+0x4a0] ;  /* 0x0004a00001897983 */ /* 0x001f240000300800 */
[----:B----4-:R-:W-:-:S05]  /*112e0*/  FADD R138, R137, R138 ;  /* 0x0000008a898a7221 */ /* 0x010fca0000000000 */
[----:B------:R0:W-:Y:S04]  /*112f0*/  STL [R1+0x414], R138 ;  /* 0x0004148a01007387 */ /* 0x0001e80000100800 */
[----:B0-----:R-:W2:Y:S02]  /*11300*/  LDL.LU R138, [R1+0x49c] ;  /* 0x00049c00018a7983 */ /* 0x001ea40000300800 */
[----:B--2---:R-:W-:-:S05]  /*11310*/  FADD R139, R138, R139 ;  /* 0x0000008b8a8b7221 */ /* 0x004fca0000000000 */
        /* <DEDUP_REMOVED lines=37> */
[----:B0-----:R-:W2:Y:S01]  /*11570*/  LDL.LU R151, [R1+0x468] ;  /* 0x0004680001977983 */ /* 0x001ea20000300800 */
[----:B------:R-:W-:Y:S01]  /*11580*/  UMOV UR6, URZ ;  /* 0x0000003f00067c82 */ /* 0x000fe20008000000 */
[----:B--2---:R-:W-:-:S05]  /*11590*/  FADD R0, R0, R151 ;  /* 0x0000009700007221 */ /* 0x004fca0000000000 */
[----:B------:R0:W-:Y:S02]  /*115a0*/  STL [R1+0x44c], R0 ;  /* 0x00044c0001007387 */ /* 0x0001e40000100800 */
.L_x_24:
[----:B------:R-:W-:Y:S05]  /*115b0*/  @!P1 BRA `(.L_x_25) ;  /* 0x0000000000049947 */ /* 0x000fea0003800000 */
[----:B------:R-:W-:Y:S01]  /*115c0*/  BPT.TRAP 0x1 ;  /* 0x000000040000795c */ /* 0x000fe20000300000 */
.L_x_25:
[----:B------:R-:W-:Y:S02]  /*115d0*/  UISETP.GT.U32.AND UP0, UPT, UR13, 0x1, UPT ;  /* 0x000000010d00788c */ /* 0x000fe4000bf04070 */
[----:B------:R-:W-:-:S04]  /*115e0*/  ULEA UR8, UR25, UR12, 0x3 ;  /* 0x0000000c19087291 */ /* 0x000fc8000f8e183f */
[----:B------:R-:W-:Y:S01]  /*115f0*/  UIADD3 UR8, UR8, 0x18, URZ ;  /* 0x0000001808087890 */ /* 0x000fe2000fffe03f */
[----:B------:R-:W-:-:S03]  /*11600*/  PLOP3.LUT P0, PT, PT, PT, UP0, 0x80, 0x0 ;  /* 0x000000000000781c */ /* 0x000fc60003f0f008 */
[----:B------:R-:W-:-:S09]  /*11610*/  UPRMT UR8, URZ, 0x654, UR8 ;  /* 0x000006543f087896 */ /* 0x000fd20008000008 */
[----:B------:R-:W-:Y:S01]  /*11620*/  SYNCS.ARRIVE.TRANS64.RED.A1T0 RZ, [UR8], RZ ;  /* 0x000000ffffff79a7 */ /* 0x000fe20008100408 */
[----:B------:R-:W-:Y:S05]  /*11630*/  @P0 BRA `(.L_x_26) ;  /* 0x0000000000040947 */ /* 0x000fea0003800000 */
[----:B------:R-:W-:Y:S01]  /*11640*/  BPT.TRAP 0x1 ;  /* 0x000000040000795c */ /* 0x000fe20000300000 */
.L_x_26:
[----:B------:R-:W-:Y:S02]  /*11650*/  UISETP.GT.AND UP2, UPT, UR26, 0x1, UPT ;  /* 0x000000011a00788c */ /* 0x000fe4000bf44270 */
[----:B------:R-:W-:Y:S02]  /*11660*/  UIADD3 UR23, UR23, 0x1, URZ ;  /* 0x0000000117177890 */ /* 0x000fe4000fffe03f */
[----:B------:R-:W-:Y:S02]  /*11670*/  UIADD3 UR25, UR25, 0x1, URZ ;  /* 0x0000000119197890 */ /* 0x000fe4000fffe03f */
[----:B------:R-:W-:Y:S01]  /*11680*/  PLOP3.LUT P0, PT, PT, PT, UP2, 0x80, 0x0 ;  /* 0x000000000000781c */ /* 0x000fe20003f0f028 */
[----:B------:R-:W-:Y:S02]  /*11690*/  UISETP.NE.AND UP0, UPT, UR23, 0x3, UPT ;  /* 0x000000031700788c */ /* 0x000fe4000bf05270 */
[----:B------:R-:W-:Y:S02]  /*116a0*/  UIADD3 UR16, UR26, -0x1, URZ ;  /* 0xffffffff1a107890 */ /* 0x000fe4000fffe03f */
[----:B------:R-:W-:-:S02]  /*116b0*/  USEL UR8, URZ, 0x1, UP0 ;  /* 0x000000013f087887 */ /* 0x000fc40008000000 */
[----:B------:R-:W-:Y:S02]  /*116c0*/  UISETP.NE.AND UP1, UPT, UR25, 0x3, UPT ;  /* 0x000000031900788c */ /* 0x000fe4000bf25270 */
[----:B------:R-:W-:Y:S02]  /*116d0*/  ULOP3.LUT UR24, UR24, UR8, URZ, 0x3c, !UPT ;  /* 0x0000000818187292 */ /* 0x000fe4000f8e3c3f */
[----:B------:R-:W-:Y:S02]  /*116e0*/  USEL UR23, UR23, URZ, UP0 ;  /* 0x0000003f17177287 */ /* 0x000fe40008000000 */
[----:B------:R-:W-:Y:S01]  /*116f0*/  USEL UR25, UR25, URZ, UP1 ;  /* 0x0000003f19197287 */ /* 0x000fe20008800000 */
[----:B------:R-:W-:Y:S01]  /*11700*/  UMOV UR8, 0x1 ;  /* 0x0000000100087882 */ /* 0x000fe20000000000 */
[----:B------:R-:W-:Y:S01]  /*11710*/  UMOV UR26, UR16 ;  /* 0x00000010001a7c82 */ /* 0x000fe20008000000 */
[----:B------:R-:W-:Y:S09]  /*11720*/  @P0 BRA `(.L_x_27) ;  /* 0xffffff7400840947 */ /* 0x000ff2000383ffff */
.L_x_19:
[----:B------:R-:W-:-:S04]  /*11730*/  UISETP.NE.AND UP0, UPT, UR6, URZ, UPT ;  /* 0x0000003f0600728c */ /* 0x000fc8000bf05270 */
[----:B------:R-:W-:-:S06]  /*11740*/  USEL UR6, URZ, 0x1, !UP0 ;  /* 0x000000013f067887 */ /* 0x000fcc000c000000 */
[----:B------:R-:W-:-:S13]  /*11750*/  ISETP.NE.AND P0, PT, RZ, UR6, PT ;  /* 0x00000006ff007c0c */ /* 0x000fda000bf05270 */
[----:B------:R-:W-:Y:S05]  /*11760*/  @!P0 BRA `(.L_x_28) ;  /* 0x0000003800188947 */ /* 0x000fea0003800000 */
[----:B------:R1:W-:Y:S04]  /*11770*/  STL [R1+0x620], R41 ;  /* 0x0006202901007387 */ /* 0x0003e80000100800 */
[----:B-1----:R-:W3:Y:S04]  /*11780*/  LDL.LU R41, [R1] ;  /* 0x0000000001297983 */ /* 0x002ee80000300800 */
[----:B------:R1:W-:Y:S04]  /*11790*/  STL [R1+0x61c], R42 ;  /* 0x00061c2a01007387 */ /* 0x0003e80000100800 */
[----:B-1----:R-:W4:Y:S04]  /*117a0*/  LDL.LU R42, [R1+0x4] ;  /* 0x00000400012a7983 */ /* 0x002f280000300800 */
[----:B------:R1:W-:Y:S04]  /*117b0*/  STL [R1+0x618], R43 ;  /* 0x0006182b01007387 */ /* 0x0003e80000100800 */
[----:B-1----:R-:W2:Y:S04]  /*117c0*/  LDL.LU R43, [R1+0x8] ;  /* 0x00000800012b7983 */ /* 0x002ea80000300800 */
        /* <DEDUP_REMOVED lines=146> */
[----:B0-----:R-:W2:Y:S04]  /*120f0*/  LDL.LU R0, [R1+0x204] ;  /* 0x0002040001007983 */ /* 0x001ea80000300800 */
[----:B------:R0:W-:Y:S04]  /*12100*/  STL [R1+0x4f0], R117 ;  /* 0x0004f07501007387 */ /* 0x0001e80000100800 */
        /* <DEDUP_REMOVED lines=68> */
[----:B0-----:R-:W2:Y:S01]  /*12550*/  LDL.LU R151, [R1+0x130] ;  /* 0x0001300001977983 */ /* 0x001ea20000300800 */
[----:B---3-5:R-:W-:Y:S01]  /*12560*/  FADD R2, R41, R2 ;  /* 0x0000000229027221 */ /* 0x028fe20000000000 */
[----:B----4-:R-:W-:Y:S01]  /*12570*/  FADD R3, R42, R3 ;  /* 0x000000032a037221 */ /* 0x010fe20000000000 */
[----:B--2---:R-:W-:Y:S01]  /*12580*/  FADD R4, R43, R4 ;  /* 0x000000042b047221 */ /* 0x004fe20000000000 */
[----:B------:R-:W2:Y:S01]  /*12590*/  LDL.LU R41, [R1+0x620] ;  /* 0x0006200001297983 */ /* 0x000ea20000300800 */
[----:B------:R-:W-:Y:S01]  /*125a0*/  FADD R5, R44, R5 ;  /* 0x000000052c057221 */ /* 0x000fe20000000000 */
[----:B------:R-:W-:-:S02]  /*125b0*/  FADD R6, R45, R6 ;  /* 0x000000062d067221 */ /* 0x000fc40000000000 */
[----:B------:R-:W3:Y:S01]  /*125c0*/  LDL.LU R42, [R1+0x61c] ;  /* 0x00061c00012a7983 */ /* 0x000ee20000300800 */
[----:B------:R-:W-:-:S03]  /*125d0*/  FADD R7, R46, R7 ;  /* 0x000000072e077221 */ /* 0x000fc60000000000 */
[----:B------:R-:W4:Y:S01]  /*125e0*/  LDL.LU R43, [R1+0x618] ;  /* 0x00061800012b7983 */ /* 0x000f220000300800 */
[----:B------:R-:W-:-:S03]  /*125f0*/  FADD R8, R47, R8 ;  /* 0x000000082f087221 */ /* 0x000fc60000000000 */
[----:B------:R-:W2:Y:S01]  /*12600*/  LDL.LU R44, [R1+0x614] ;  /* 0x00061400012c7983 */ /* 0x000ea20000300800 */
[----:B------:R-:W-:-:S03]  /*12610*/  FADD R9, R48, R9 ;  /* 0x0000000930097221 */ /* 0x000fc60000000000 */
        /* <DEDUP_REMOVED lines=133> */
[----:B------:R-:W-:Y:S01]  /*12e70*/  FADD R204, R115, R204 ;  /* 0x000000cc73cc7221 */ /* 0x000fe20000000000 */
[----:B------:R-:W-:Y:S02]  /*12e80*/  FADD R118, R119, R118 ;  /* 0x0000007677767221 */ /* 0x000fe40000000000 */
[----:B------:R-:W2:Y:S01]  /*12e90*/  LDL.LU R112, [R1+0x504] ;  /* 0x0005040001707983 */ /* 0x000ea20000300800 */
[----:B------:R-:W-:-:S03]  /*12ea0*/  FADD R205, R116, R205 ;  /* 0x000000cd74cd7221 */ /* 0x000fc60000000000 */
[----:B------:R-:W2:Y:S01]  /*12eb0*/  LDL.LU R113, [R1+0x500] ;  /* 0x0005000001717983 */ /* 0x000ea20000300800 */
[----:B------:R-:W-:-:S03]  /*12ec0*/  FADD R0, R117, R0 ;  /* 0x0000000075007221 */ /* 0x000fc60000000000 */
[----:B------:R-:W2:Y:S01]  /*12ed0*/  LDL.LU R114, [R1+0x4fc] ;  /* 0x0004fc0001727983 */ /* 0x000ea20000300800 */
[----:B------:R-:W-:-:S03]  /*12ee0*/  FADD R208, R149, R208 ;  /* 0x000000d095d07221 */ /* 0x000fc60000000000 */
[----:B------:R-:W2:Y:S04]  /*12ef0*/  LDL.LU R115, [R1+0x4f8] ;  /* 0x0004f80001737983 */ /* 0x000ea80000300800 */
[----:B------:R-:W2:Y:S01]  /*12f00*/  LDL.LU R116, [R1+0x4f4] ;  /* 0x0004f40001747983 */ /* 0x000ea20000300800 */
[----:B------:R-:W-:Y:S01]  /*12f10*/  FADD R207, R150, R207 ;  /* 0x000000cf96cf7221 */ /* 0x000fe20000000000 */
[----:B------:R-:W-:Y:S01]  /*12f20*/  FADD R206, R151, R206 ;  /* 0x000000ce97ce7221 */ /* 0x000fe20000000000 */
[----:B------:R-:W-:Y:S01]  /*12f30*/  FADD R237, R120, R237 ;  /* 0x000000ed78ed7221 */ /* 0x000fe20000000000 */
[----:B------:R-:W3:Y:S01]  /*12f40*/  LDL.LU R117, [R1+0x1b8] ;  /* 0x0001b80001757983 */ /* 0x000ee20000300800 */
[----:B------:R-:W-:Y:S01]  /*12f50*/  FADD R236, R121, R236 ;  /* 0x000000ec79ec7221 */ /* 0x000fe20000000000 */
[----:B------:R-:W-:Y:S01]  /*12f60*/  FADD R235, R122, R235 ;  /* 0x000000eb7aeb7221 */ /* 0x000fe20000000000 */
[----:B------:R-:W-:Y:S01]  /*12f70*/  FADD R234, R123, R234 ;  /* 0x000000ea7bea7221 */ /* 0x000fe20000000000 */
[----:B------:R-:W3:Y:S01]  /*12f80*/  LDL.LU R149, [R1+0x208] ;  /* 0x0002080001957983 */ /* 0x000ee20000300800 */
[----:B------:R-:W-:Y:S01]  /*12f90*/  FADD R233, R124, R233 ;  /* 0x000000e97ce97221 */ /* 0x000fe20000000000 */
[----:B------:R-:W-:Y:S01]  /*12fa0*/  FADD R232, R125, R232 ;  /* 0x000000e87de87221 */ /* 0x000fe20000000000 */
[----:B------:R-:W-:Y:S01]  /*12fb0*/  FADD R231, R126, R231 ;  /* 0x000000e77ee77221 */ /* 0x000fe20000000000 */
[----:B------:R0:W-:Y:S01]  /*12fc0*/  STL [R1+0x200], R118 ;  /* 0x0002007601007387 */ /* 0x0001e20000100800 */
[----:B------:R-:W-:Y:S01]  /*12fd0*/  FADD R230, R127, R230 ;  /* 0x000000e67fe67221 */ /* 0x000fe20000000000 */
        /* <DEDUP_REMOVED lines=8> */
[----:B0-----:R-:W4:Y:S01]  /*13060*/  LDL.LU R118, [R1+0x1bc] ;  /* 0x0001bc0001767983 */ /* 0x001f220000300800 */
[----:B------:R-:W-:Y:S01]  /*13070*/  FADD R215, R142, R215 ;  /* 0x000000d78ed77221 */ /* 0x000fe20000000000 */
[----:B------:R-:W-:Y:S01]  /*13080*/  FADD R224, R133, R224 ;  /* 0x000000e085e07221 */ /* 0x000fe20000000000 */
[----:B------:R-:W-:Y:S01]  /*13090*/  FADD R214, R143, R214 ;  /* 0x000000d68fd67221 */ /* 0x000fe20000000000 */
[----:B------:R0:W-:Y:S01]  /*130a0*/  STL [R1+0x204], R0 ;  /* 0x0002040001007387 */ /* 0x0001e20000100800 */
[----:B------:R-:W-:Y:S01]  /*130b0*/  FADD R223, R134, R223 ;  /* 0x000000df86df7221 */ /* 0x000fe20000000000 */
[----:B------:R-:W-:Y:S01]  /*130c0*/  FADD R213, R144, R213 ;  /* 0x000000d590d57221 */ /* 0x000fe20000000000 */
[----:B------:R-:W-:Y:S01]  /*130d0*/  FADD R222, R135, R222 ;  /* 0x000000de87de7221 */ /* 0x000fe20000000000 */
[----:B------:R-:W4:Y:S01]  /*130e0*/  LDL.LU R150, [R1+0x20c] ;  /* 0x00020c0001967983 */ /* 0x000f220000300800 */
[----:B------:R-:W-:Y:S01]  /*130f0*/  FADD R212, R145, R212 ;  /* 0x000000d491d47221 */ /* 0x000fe20000000000 */
[----:B------:R-:W-:Y:S01]  /*13100*/  FADD R221, R136, R221 ;  /* 0x000000dd88dd7221 */ /* 0x000fe20000000000 */
[----:B------:R-:W-:Y:S01]  /*13110*/  FADD R211, R146, R211 ;  /* 0x000000d392d37221 */ /* 0x000fe20000000000 */
[----:B------:R-:W2:Y:S01]  /*13120*/  LDL.LU R119, [R1+0x1c0] ;  /* 0x0001c00001777983 */ /* 0x000ea20000300800 */
[----:B------:R-:W-:Y:S01]  /*13130*/  FADD R220, R137, R220 ;  /* 0x000000dc89dc7221 */ /* 0x000fe20000000000 */
[----:B------:R-:W-:Y:S01]  /*13140*/  FADD R210, R147, R210 ;  /* 0x000000d293d27221 */ /* 0x000fe20000000000 */
[----:B------:R-:W-:Y:S01]  /*13150*/  FADD R219, R138, R219 ;  /* 0x000000db8adb7221 */ /* 0x000fe20000000000 */
[----:B------:R-:W2:Y:S01]  /*13160*/  LDL.LU R151, [R1+0x210] ;  /* 0x0002100001977983 */ /* 0x000ea20000300800 */
[----:B------:R-:W-:-:S03]  /*13170*/  FADD R209, R148, R209 ;  /* 0x000000d194d17221 */ /* 0x000fc60000000000 */
[----:B------:R-:W2:Y:S04]  /*13180*/  LDL.LU R120, [R1+0x1c4] ;  /* 0x0001c40001787983 */ /* 0x000ea80000300800 */
[----:B0-----:R-:W2:Y:S04]  /*13190*/  LDL.LU R0, [R1+0x214] ;  /* 0x0002140001007983 */ /* 0x001ea80000300800 */
        /* <DEDUP_REMOVED lines=28> */
[----:B---3--:R-:W-:-:S03]  /*13360*/  FADD R149, R117, R149 ;  /* 0x0000009575957221 */ /* 0x008fc60000000000 */
[----:B------:R-:W3:Y:S04]  /*13370*/  LDL.LU R117, [R1+0x4f0] ;  /* 0x0004f00001757983 */ /* 0x000ee80000300800 */
[----:B------:R0:W-:Y:S04]  /*13380*/  STL [R1+0x208], R149 ;  /* 0x0002089501007387 */ /* 0x0001e80000100800 */
[----:B0-----:R-:W3:Y:S01]  /*13390*/  LDL.LU R149, [R1+0x250] ;  /* 0x0002500001957983 */ /* 0x001ee20000300800 */
[----:B----4-:R-:W-:-:S03]  /*133a0*/  FADD R150, R118, R150 ;  /* 0x0000009676967221 */ /* 0x010fc60000000000 */
[----:B------:R-:W4:Y:S04]  /*133b0*/  LDL.LU R118, [R1+0x4ec] ;  /* 0x0004ec0001767983 */ /* 0x000f280000300800 */
[----:B------:R0:W-:Y:S01]  /*133c0*/  STL [R1+0x20c], R150 ;  /* 0x00020c9601007387 */ /* 0x0001e20000100800 */
[----:B--2---:R-:W-:-:S03]  /*133d0*/  FADD R151, R119, R151 ;  /* 0x0000009777977221 */ /* 0x004fc60000000000 */
[----:B0-----:R-:W2:Y:S04]  /*133e0*/  LDL.LU R150, [R1+0x254] ;  /* 0x0002540001967983 */ /* 0x001ea80000300800 */
[----:B------:R-:W4:Y:S04]  /*133f0*/  LDL.LU R119, [R1+0x4e8] ;  /* 0x0004e80001777983 */ /* 0x000f280000300800 */
[----:B------:R0:W-:Y:S04]  /*13400*/  STL [R1+0x210], R151 ;  /* 0x0002109701007387 */ /* 0x0001e80000100800 */
[----:B0-----:R-:W4:Y:S01]  /*13410*/  LDL.LU R151, [R1+0x258] ;  /* 0x0002580001977983 */ /* 0x001f220000300800 */
[----:B------:R-:W-:Y:S01]  /*13420*/  FADD R0, R120, R0 ;  /* 0x0000000078007221 */ /* 0x000fe20000000000 */
[----:B------:R-:W-:-:S02]  /*13430*/  FADD R122, R121, R122 ;  /* 0x0000007a797a7221 */ /* 0x000fc40000000000 */
[----:B------:R-:W4:Y:S01]  /*13440*/  LDL.LU R120, [R1+0x4e4] ;  /* 0x0004e40001787983 */ /* 0x000f220000300800 */
[----:B------:R-:W-:-:S03]  /*13450*/  FADD R124, R123, R124 ;  /* 0x0000007c7b7c7221 */ /* 0x000fc60000000000 */
[----:B------:R0:W-:Y:S01]  /*13460*/  STL [R1+0x214], R0 ;  /* 0x0002140001007387 */ /* 0x0001e20000100800 */
[----:B------:R-:W-:-:S03]  /*13470*/  FADD R126, R125, R126 ;  /* 0x0000007e7d7e7221 */ /* 0x000fc60000000000 */
[----:B0-----:R-:W4:Y:S04]  /*13480*/  LDL.LU R0, [R1+0x25c] ;  /* 0x00025c0001007983 */ /* 0x001f280000300800 */
[----:B------:R-:W4:Y:S04]  /*13490*/  LDL.LU R121, [R1+0x4e0] ;  /* 0x0004e00001797983 */ /* 0x000f280000300800 */
[----:B------:R0:W-:Y:S01]  /*134a0*/  STL [R1+0x218], R122 ;  /* 0x0002187a01007387 */ /* 0x0001e20000100800 */
[----:B------:R-:W-:Y:S01]  /*134b0*/  FADD R128, R127, R128 ;  /* 0x000000807f807221 */ /* 0x000fe20000000000 */
[----:B------:R-:W-:-:S02]  /*134c0*/  FADD R139, R129, R139 ;  /* 0x0000008b818b7221 */ /* 0x000fc40000000000 */
[----:B0-----:R-:W4:Y:S04]  /*134d0*/  LDL.LU R122, [R1+0x4dc] ;  /* 0x0004dc00017a7983 */ /* 0x001f280000300800 */
[----:B------:R-:W4:Y:S04]  /*134e0*/  LDL.LU R123, [R1+0x4d8] ;  /* 0x0004d800017b7983 */ /* 0x000f280000300800 */
[----:B------:R0:W-:Y:S01]  /*134f0*/  STL [R1+0x21c], R124 ;  /* 0x00021c7c01007387 */ /* 0x0001e20000100800 */
[----:B------:R-:W-:-:S03]  /*13500*/  FADD R140, R130, R140 ;  /* 0x0000008c828c7221 */ /* 0x000fc60000000000 */
        /* <DEDUP_REMOVED lines=34> */
[----:B------:R0:W-:Y:S04]  /*13730*/  STL [R1+0x240], R145 ;  /* 0x0002409101007387 */ /* 0x0001e80000100800 */
[----:B0-----:R-:W4:Y:S04]  /*13740*/  LDL.LU R145, [R1+0x278] ;  /* 0x0002780001917983 */ /* 0x001f280000300800 */
[----:B------:R-:W4:Y:S04]  /*13750*/  LDL.LU R136, [R1+0x4a4] ;  /* 0x0004a40001887983 */ /* 0x000f280000300800 */
[----:B------:R0:W-:Y:S04]  /*13760*/  STL [R1+0x244], R146 ;  /* 0x0002449201007387 */ /* 0x0001e80000100800 */
[----:B0-----:R-:W4:Y:S04]  /*13770*/  LDL.LU R146, [R1+0x27c] ;  /* 0x00027c0001927983 */ /* 0x001f280000300800 */
[----:B------:R-:W4:Y:S04]  /*13780*/  LDL.LU R137, [R1+0x4a0] ;  /* 0x0004a00001897983 */ /* 0x000f280000300800 */
[----:B------:R0:W-:Y:S04]  /*13790*/  STL [R1+0x248], R147 ;  /* 0x0002489301007387 */ /* 0x0001e80000100800 */
[----:B0-----:R-:W4:Y:S04]  /*137a0*/  LDL.LU R147, [R1+0x280] ;  /* 0x0002800001937983 */ /* 0x001f280000300800 */
[----:B------:R-:W4:Y:S01]  /*137b0*/  LDL.LU R138, [R1+0x49c] ;  /* 0x00049c00018a7983 */ /* 0x000f220000300800 */
[----:B---3--:R-:W-:-:S03]  /*137c0*/  FADD R149, R24, R149 ;  /* 0x0000009518957221 */ /* 0x008fc60000000000 */
[----:B------:R0:W-:Y:S04]  /*137d0*/  STL [R1+0x24c], R148 ;  /* 0x00024c9401007387 */ /* 0x0001e80000100800 */
[----:B0-----:R-:W3:Y:S04]  /*137e0*/  LDL.LU R148, [R1+0x284] ;  /* 0x0002840001947983 */ /* 0x001ee80000300800 */
[----:B------:R0:W-:Y:S01]  /*137f0*/  STL [R1+0x250], R149 ;  /* 0x0002509501007387 */ /* 0x0001e20000100800 */
[----:B--2---:R-:W-:-:S03]  /*13800*/  FADD R150, R25, R150 ;  /* 0x0000009619967221 */ /* 0x004fc60000000000 */
[----:B0-----:R-:W2:Y:S04]  /*13810*/  LDL.LU R149, [R1+0x288] ;  /* 0x0002880001957983 */ /* 0x001ea80000300800 */
[----:B------:R0:W-:Y:S04]  /*13820*/  STL [R1+0x254], R150 ;  /* 0x0002549601007387 */ /* 0x0001e80000100800 */
[----:B0-----:R-:W2:Y:S01]  /*13830*/  LDL.LU R150, [R1+0x28c] ;  /* 0x00028c0001967983 */ /* 0x001ea20000300800 */
[----:B----4-:R-:W-:-:S05]  /*13840*/  FADD R151, R26, R151 ;  /* 0x000000971a977221 */ /* 0x010fca0000000000 */
[----:B------:R0:W-:Y:S04]  /*13850*/  STL [R1+0x258], R151 ;  /* 0x0002589701007387 */ /* 0x0001e80000100800 */
[----:B0-----:R-:W4:Y:S01]  /*13860*/  LDL.LU R151, [R1+0x290] ;  /* 0x0002900001977983 */ /* 0x001f220000300800 */
[----:B------:R-:W-:-:S03]  /*13870*/  FADD R0, R27, R0 ;  /* 0x000000001b007221 */ /* 0x000fc60000000000 */
[----:B------:R-:W4:Y:S04]  /*13880*/  LDL.LU R27, [R1+0x2c8] ;  /* 0x0002c800011b7983 */ /* 0x000f280000300800 */
[----:B------:R-:W4:Y:S04]  /*13890*/  LDL.LU R26, [R1+0x2cc] ;  /* 0x0002cc00011a7983 */ /* 0x000f280000300800 */
[----:B------:R-:W4:Y:S04]  /*138a0*/  LDL.LU R25, [R1+0x2d0] ;  /* 0x0002d00001197983 */ /* 0x000f280000300800 */
[----:B------:R0:W-:Y:S04]  /*138b0*/  STL [R1+0x25c], R0 ;  /* 0x00025c0001007387 */ /* 0x0001e80000100800 */
[----:B------:R-:W4:Y:S04]  /*138c0*/  LDL.LU R24, [R1+0x2d4] ;  /* 0x0002d40001187983 */ /* 0x000f280000300800 */
[----:B0-----:R-:W4:Y:S01]  /*138d0*/  LDL.LU R0, [R1+0x2d8] ;  /* 0x0002d80001007983 */ /* 0x001f220000300800 */
[----:B------:R-:W-:-:S05]  /*138e0*/  FADD R139, R28, R139 ;  /* 0x0000008b1c8b7221 */ /* 0x000fca0000000000 */
[----:B------:R0:W-:Y:S04]  /*138f0*/  STL [R1+0x260], R139 ;  /* 0x0002608b01007387 */ /* 0x0001e80000100800 */
[----:B0-----:R-:W4:Y:S01]  /*13900*/  LDL.LU R139, [R1+0x498] ;  /* 0x00049800018b7983 */ /* 0x001f220000300800 */
[----:B------:R-:W-:-:S03]  /*13910*/  FADD R140, R29, R140 ;  /* 0x0000008c1d8c7221 */ /* 0x000fc60000000000 */
[----:B------:R-:W4:Y:S04]  /*13920*/  LDL.LU R28, [R1+0x2c4] ;  /* 0x0002c400011c7983 */ /* 0x000f280000300800 */
        /* <DEDUP_REMOVED lines=30> */
[----:B---3--:R-:W-:-:S03]  /*13b10*/  FADD R148, R37, R148 ;  /* 0x0000009425947221 */ /* 0x008fc60000000000 */
[----:B------:R-:W3:Y:S04]  /*13b20*/  LDL.LU R36, [R1+0x2a4] ;  /* 0x0002a40001247983 */ /* 0x000ee80000300800 */
[----:B------:R0:W-:Y:S01]  /*13b30*/  STL [R1+0x284], R148 ;  /* 0x0002849401007387 */ /* 0x0001e20000100800 */
[----:B--2---:R-:W-:-:S03]  /*13b40*/  FADD R149, R38, R149 ;  /* 0x0000009526957221 */ /* 0x004fc60000000000 */
[----:B0-----:R-:W2:Y:S04]  /*13b50*/  LDL.LU R148, [R1+0x474] ;  /* 0x0004740001947983 */ /* 0x001ea80000300800 */
[----:B------:R-:W2:Y:S04]  /*13b60*/  LDL.LU R37, [R1+0x2a0] ;  /* 0x0002a00001257983 */ /* 0x000ea80000300800 */
[----:B------:R0:W-:Y:S01]  /*13b70*/  STL [R1+0x288], R149 ;  /* 0x0002889501007387 */ /* 0x0001e20000100800 */
[----:B------:R-:W-:-:S03]  /*13b80*/  FADD R150, R39, R150 ;  /* 0x0000009627967221 */ /* 0x000fc60000000000 */
[----:B0-----:R-:W2:Y:S04]  /*13b90*/  LDL.LU R149, [R1+0x470] ;  /* 0x0004700001957983 */ /* 0x001ea80000300800 */
[----:B------:R-:W2:Y:S04]  /*13ba0*/  LDL.LU R38, [R1+0x29c] ;  /* 0x00029c0001267983 */ /* 0x000ea80000300800 */
[----:B------:R0:W-:Y:S01]  /*13bb0*/  STL [R1+0x28c], R150 ;  /* 0x00028c9601007387 */ /* 0x0001e20000100800 */
[----:B----4-:R-:W-:-:S03]  /*13bc0*/  FADD R151, R40, R151 ;  /* 0x0000009728977221 */ /* 0x010fc60000000000 */
[----:B0-----:R-:W4:Y:S04]  /*13bd0*/  LDL.LU R150, [R1+0x46c] ;  /* 0x00046c0001967983 */ /* 0x001f280000300800 */
[----:B------:R-:W4:Y:S04]  /*13be0*/  LDL.LU R39, [R1+0x298] ;  /* 0x0002980001277983 */ /* 0x000f280000300800 */
[----:B------:R0:W-:Y:S04]  /*13bf0*/  STL [R1+0x290], R151 ;  /* 0x0002909701007387 */ /* 0x0001e80000100800 */
[----:B0-----:R-:W4:Y:S04]  /*13c00*/  LDL.LU R151, [R1+0x468] ;  /* 0x0004680001977983 */ /* 0x001f280000300800 */
[----:B------:R-:W4:Y:S01]  /*13c10*/  LDL.LU R40, [R1+0x294] ;  /* 0x0002940001287983 */ /* 0x000f220000300800 */
        /* <DEDUP_REMOVED lines=13> */
[----:B---3--:R-:W-:Y:S01]  /*13cf0*/  FADD R36, R45, R36 ;  /* 0x000000242d247221 */ /* 0x008fe20000000000 */
[----:B--2---:R-:W-:Y:S01]  /*13d00*/  FADD R37, R44, R37 ;  /* 0x000000252c257221 */ /* 0x004fe20000000000 */
[----:B------:R-:W-:Y:S01]  /*13d10*/  FADD R38, R43, R38 ;  /* 0x000000262b267221 */ /* 0x000fe20000000000 */
[----:B----4-:R-:W-:Y:S01]  /*13d20*/  FADD R39, R42, R39 ;  /* 0x000000272a277221 */ /* 0x010fe20000000000 */
[----:B------:R-:W-:-:S05]  /*13d30*/  FADD R40, R41, R40 ;  /* 0x0000002829287221 */ /* 0x000fca0000000000 */
[----:B------:R0:W-:Y:S04]  /*13d40*/  STL [R1+0x294], R40 ;  /* 0x0002942801007387 */ /* 0x0001e80000100800 */
        /* <DEDUP_REMOVED lines=14> */
[----:B------:R-:W4:Y:S04]  /*13e30*/  LDL.LU R53, [R1+0x2dc] ;  /* 0x0002dc0001357983 */ /* 0x000f280000300800 */
[----:B------:R4:W-:Y:S04]  /*13e40*/  STL [R1+0x2d0], R25 ;  /* 0x0002d01901007387 */ /* 0x0009e80000100800 */
[----:B------:R-:W4:Y:S04]  /*13e50*/  LDL.LU R52, [R1+0x2e0] ;  /* 0x0002e00001347983 */ /* 0x000f280000300800 */
[----:B------:R4:W-:Y:S04]  /*13e60*/  STL [R1+0x2d4], R24 ;  /* 0x0002d41801007387 */ /* 0x0009e80000100800 */
        /* <DEDUP_REMOVED lines=14> */
[----:B--2---:R-:W2:Y:S04]  /*13f50*/  LDL.LU R38, [R1+0x318] ;  /* 0x0003180001267983 */ /* 0x004ea80000300800 */
        /* <DEDUP_REMOVED lines=14> */
[----:B------:R-:W4:Y:S01]  /*14040*/  LDL.LU R0, [R1+0x354] ;  /* 0x0003540001007983 */ /* 0x000f220000300800 */
[----:B------:R-:W-:Y:S01]  /*14050*/  FADD R53, R59, R53 ;  /* 0x000000353b357221 */ /* 0x000fe20000000000 */
        /* <DEDUP_REMOVED lines=242> */
[----:B------:R-:W-:Y:S01]  /*14f80*/  FADD R24, R150, R24 ;  /* 0x0000001896187221 */ /* 0x000fe20000000000 */
[----:B------:R-:W-:-:S05]  /*14f90*/  FADD R0, R0, R151 ;  /* 0x0000009700007221 */ /* 0x000fca0000000000 */
[----:B------:R1:W-:Y:S04]  /*14fa0*/  STL [R1+0x44c], R0 ;  /* 0x00044c0001007387 */ /* 0x0003e80000100800 */
[----:B------:R1:W-:Y:S04]  /*14fb0*/  STL [R1+0x444], R25 ;  /* 0x0004441901007387 */ /* 0x0003e80000100800 */
[----:B------:R1:W-:Y:S02]  /*14fc0*/  STL [R1+0x448], R24 ;  /* 0x0004481801007387 */ /* 0x0003e40000100800 */
.L_x_28:
[----:B01----:R-:W0:Y:S02]  /*14fd0*/  LDC R0, c[0x0][0x28c] ;  /* 0x0000a300ff007b82 */ /* 0x003e240000000800 */
[----:B0-----:R-:W-:-:S13]  /*14fe0*/  ISETP.GE.AND P0, PT, R0, 0x1, PT ;  /* 0x000000010000780c */ /* 0x001fda0003f06270 */
[----:B------:R-:W-:Y:S05]  /*14ff0*/  @!P0 BRA `(.L_x_29) ;  /* 0x0000000000488947 */ /* 0x000fea0003800000 */
[----:B------:R-:W-:-:S06]  /*15000*/  UISETP.NE.AND UP0, UPT, UR22, 0x3, UPT ;  /* 0x000000031600788c */ /* 0x000fcc000bf05270 */
[----:B------:R-:W-:-:S13]  /*15010*/  PLOP3.LUT P0, PT, PT, PT, UP0, 0x80, 0x0 ;  /* 0x000000000000781c */ /* 0x000fda0003f0f008 */
[----:B------:R-:W-:Y:S05]  /*15020*/  @!P0 BRA `(.L_x_30) ;  /* 0x0000000000048947 */ /* 0x000fea0003800000 */
[----:B------:R-:W-:Y:S01]  /*15030*/  BPT.TRAP 0x1 ;  /* 0x000000040000795c */ /* 0x000fe20000300000 */
.L_x_30:
[----:B------:R-:W-:-:S04]  /*15040*/  UISETP.LT.AND UP0, UPT, UR10, 0x1, UPT ;  /* 0x000000010a00788c */ /* 0x000fc8000bf01270 */
[----:B------:R-:W-:Y:S02]  /*15050*/  USEL UR8, UR10, 0x1, UP0 ;  /* 0x000000010a087887 */ /* 0x000fe40008000000 */
[----:B------:R-:W-:Y:S02]  /*15060*/  UISETP.GT.U32.AND UP0, UPT, UR13, 0x1, UPT ;  /* 0x000000010d00788c */ /* 0x000fe4000bf04070 */
[----:B------:R-:W-:-:S04]  /*15070*/  UIADD3 UR8, UR5, UR10, -UR8 ;  /* 0x0000000a05087290 */ /* 0x000fc8000fffe808 */
[----:B------:R-:W-:Y:S01]  /*15080*/  UIMAD.WIDE.U32 UR6, UR8, -0x55555555, URZ ;  /* 0xaaaaaaab080678a5 */ /* 0x000fe2000f8e003f */
[----:B------:R-:W-:-:S03]  /*15090*/  PLOP3.LUT P0, PT, PT, PT, UP0, 0x80, 0x0 ;  /* 0x000000000000781c */ /* 0x000fc60003f0f008 */
[----:B------:R-:W-:-:S04]  /*150a0*/  USHF.R.U32.HI UR6, URZ, 0x1, UR7 ;  /* 0x000000013f067899 */ /* 0x000fc80008011607 */
[----:B------:R-:W-:-:S04]  /*150b0*/  UIMAD UR8, UR6, -0x3, UR8 ;  /* 0xfffffffd060878a4 */ /* 0x000fc8000f8e0208 */
[----:B------:R-:W-:-:S04]  /*150c0*/  ULEA UR8, UR8, UR12, 0x3 ;  /* 0x0000000c08087291 */ /* 0x000fc8000f8e183f */
[----:B------:R-:W-:-:S04]  /*150d0*/  UIADD3 UR8, UR8, 0x18, URZ ;  /* 0x0000001808087890 */ /* 0x000fc8000fffe03f */
[----:B------:R-:W-:-:S09]  /*150e0*/  UPRMT UR8, URZ, 0x654, UR8 ;  /* 0x000006543f087896 */ /* 0x000fd20008000008 */
[----:B------:R-:W-:Y:S01]  /*150f0*/  SYNCS.ARRIVE.TRANS64.RED.A1T0 RZ, [UR8], RZ ;  /* 0x000000ffffff79a7 */ /* 0x000fe20008100408 */
[----:B------:R-:W-:Y:S05]  /*15100*/  @P0 BRA `(.L_x_29) ;  /* 0x0000000000040947 */ /* 0x000fea0003800000 */
[----:B------:R-:W-:Y:S01]  /*15110*/  BPT.TRAP 0x1 ;  /* 0x000000040000795c */ /* 0x000fe20000300000 */
.L_x_29:
[----:B------:R-:W3:Y:S01]  /*15120*/  LDL.LU R28, [R1+0x45c] ;  /* 0x00045c00011c7983 */ /* 0x000ee20000300800 */
[----:B------:R-:W0:Y:S01]  /*15130*/  LDC R25, c[0x0][0x288] ;  /* 0x0000a200ff197b82 */ /* 0x000e220000000800 */
[----:B------:R-:W1:Y:S01]  /*15140*/  S2R R27, SR_TID.X ;  /* 0x00000000001b7919 */ /* 0x000e620000002100 */
[----:B------:R-:W-:Y:S01]  /*15150*/  UIADD3 UR8, UR10, UR5, URZ ;  /* 0x000000050a087290 */ /* 0x000fe2000fffe03f */
[----:B------:R-:W-:Y:S01]  /*15160*/  ULDC UR6, c[0x0][0x284] ;  /* 0x0000a10000067ab9 */ /* 0x000fe20000000800 */
[----:B------:R-:W4:Y:S01]  /*15170*/  LDL.LU R26, [R1+0x458] ;  /* 0x00045800011a7983 */ /* 0x000f220000300800 */
[----:B------:R-:W-:Y:S01]  /*15180*/  USHF.R.S32.HI UR11, URZ, 0x1f, UR9 ;  /* 0x0000001f3f0b7899 */ /* 0x000fe20008011409 */
[----:B------:R-:W-:Y:S01]  /*15190*/  IMAD.MOV.U32 R41, RZ, RZ, -0x1 ;  /* 0xffffffffff297424 */ /* 0x000fe200078e00ff */
[----:B------:R-:W-:Y:S01]  /*151a0*/  UISETP.GT.U32.AND UP0, UPT, UR8, 0x2, UPT ;  /* 0x000000020800788c */ /* 0x000fe2000bf04070 */
[----:B------:R-:W-:Y:S01]  /*151b0*/  ULDC.64 UR16, c[0x0][0x5d0] ;  /* 0x0001740000107ab9 */ /* 0x000fe20000000a00 */
[----:B------:R-:W-:-:S02]  /*151c0*/  UISETP.GE.U32.AND UP1, UPT, UR10, 0x3, UPT ;  /* 0x000000030a00788c */ /* 0x000fc4000bf26070 */
[----:B------:R-:W-:Y:S02]  /*151d0*/  UIMAD UR5, UR11, UR16, URZ ;  /* 0x000000100b0572a4 */ /* 0x000fe4000f8e023f */
[----:B------:R-:W-:Y:S01]  /*151e0*/  UISETP.LT.U32.AND UP0, UPT, UR10, 0x3, UP0 ;  /* 0x000000030a00788c */ /* 0x000fe20008701070 */
[C---:B-1----:R-:W-:Y:S01]  /*151f0*/  LOP3.LUT R24, R27.reuse, 0x3, RZ, 0xc0, !PT ;  /* 0x000000031b187812 */ /* 0x042fe200078ec0ff */
[----:B------:R-:W-:Y:S01]  /*15200*/  IMAD.SHL.U32 R32, R27, 0x2, RZ ;  /* 0x000000021b207824 */ /* 0x000fe200078e00ff */
[----:B------:R-:W-:-:S03]  /*15210*/  SHF.R.U32.HI R34, RZ, 0x7, R27 ;  /* 0x00000007ff227819 */ /* 0x000fc6000001161b */
[----:B0-----:R-:W-:Y:S01]  /*15220*/  IMAD R24, R24, -0x2, R25 ;  /* 0xfffffffe18187824 */ /* 0x001fe200078e0219 */
[----:B------:R-:W-:Y:S02]  /*15230*/  LOP3.LUT R34, R34, 0x1, RZ, 0xc0, !PT ;  /* 0x0000000122227812 */ /* 0x000fe400078ec0ff */
[----:B------:R-:W-:-:S03]  /*15240*/  LOP3.LUT R32, R32, 0x6, RZ, 0xc0, !PT ;  /* 0x0000000620207812 */ /* 0x000fc600078ec0ff */
[----:B------:R-:W-:Y:S02]  /*15250*/  IMAD.SHL.U32 R35, R34, 0x40, RZ ;  /* 0x0000004022237824 */ /* 0x000fe400078e00ff */
[----:B---3--:R-:W-:-:S04]  /*15260*/  IMAD.WIDE R36, R28, 0x100, RZ ;  /* 0x000001001c247825 */ /* 0x008fc800078e02ff */
[----:B----4-:R-:W-:Y:S01]  /*15270*/  IMAD.SHL.U32 R0, R26, 0x100, RZ ;  /* 0x000001001a007824 */ /* 0x010fe200078e00ff */
[----:B------:R-:W-:Y:S01]  /*15280*/  PRMT R32, R32, 0x6540, R26 ;  /* 0x0000654020207816 */ /* 0x000fe2000000001a */
[----:B------:R-:W-:-:S03]  /*15290*/  IMAD.U32 R26, RZ, RZ, UR16 ;  /* 0x00000010ff1a7e24 */ /* 0x000fc6000f8e00ff */
[----:B------:R-:W-:Y:S01]  /*152a0*/  ISETP.GE.AND P0, PT, R0, R25, PT ;  /* 0x000000190000720c */ /* 0x000fe20003f06270 */
[----:B------:R-:W-:Y:S01]  /*152b0*/  IMAD.IADD R0, R24, 0x1, -R0 ;  /* 0x0000000118007824 */ /* 0x000fe200078e0a00 */
[----:B------:R-:W-:Y:S02]  /*152c0*/  SHF.R.U32.HI R24, RZ, 0x2, R27 ;  /* 0x00000002ff187819 */ /* 0x000fe4000001161b */
[----:B------:R-:W-:Y:S02]  /*152d0*/  LOP3.LUT R25, R27, 0x60, RZ, 0xc0, !PT ;  /* 0x000000601b197812 */ /* 0x000fe400078ec0ff */
[----:B------:R-:W-:Y:S02]  /*152e0*/  LOP3.LUT R24, R24, 0x7, RZ, 0xc0, !PT ;  /* 0x0000000718187812 */ /* 0x000fe400078ec0ff */
[----:B------:R-:W-:Y:S02]  /*152f0*/  SHF.R.U32.HI R25, RZ, 0x1, R25 ;  /* 0x00000001ff197819 */ /* 0x000fe40000011619 */
[----:B------:R-:W-:-:S02]  /*15300*/  LOP3.LUT R35, R35, 0x40, R24, 0xe2, !PT ;  /* 0x0000004023237812 */ /* 0x000fc400078ee218 */
[----:B------:R-:W-:Y:S02]  /*15310*/  IADD3 R24, RZ, -R25, -R24 ;  /* 0x80000019ff187210 */ /* 0x000fe40007ffe818 */
[----:B------:R-:W-:Y:S02]  /*15320*/  SHF.R.S32.HI R33, RZ, 0x1f, R32 ;  /* 0x0000001fff217819 */ /* 0x000fe40000011420 */
[----:B------:R-:W-:Y:S01]  /*15330*/  LOP3.LUT R35, R36, R35, R25, 0xfe, !PT ;  /* 0x0000002324237212 */ /* 0x000fe200078efe19 */
[----:B------:R-:W-:Y:S02]  /*15340*/  IMAD R34, R34, -0x40, R24 ;  /* 0xffffffc022227824 */ /* 0x000fe400078e0218 */
[----:B------:R-:W-:Y:S02]  /*15350*/  IMAD.SHL.U32 R24, R28, 0x100, RZ ;  /* 0x000001001c187824 */ /* 0x000fe400078e00ff */
[----:B------:R-:W-:-:S03]  /*15360*/  IMAD.WIDE.U32 R26, R26, UR9, R32 ;  /* 0x000000091a1a7c25 */ /* 0x000fc6000f8e0020 */
[C---:B------:R-:W-:Y:S02]  /*15370*/  IADD3 R34, -R24.reuse, UR6, R34 ;  /* 0x0000000618227c10 */ /* 0x040fe4000fffe122 */
[----:B------:R-:W-:Y:S01]  /*15380*/  ISETP.GE.OR P0, PT, R24, UR6, P0 ;  /* 0x0000000618007c0c */ /* 0x000fe20008706670 */
[----:B------:R-:W-:-:S04]  /*15390*/  UIMAD.WIDE.U32 UR6, UR8, -0x55555555, URZ ;  /* 0xaaaaaaab080678a5 */ /* 0x000fc8000f8e003f */
[----:B------:R-:W-:Y:S02]  /*153a0*/  USHF.R.U32.HI UR6, URZ, 0x1, UR7 ;  /* 0x000000013f067899 */ /* 0x000fe40008011607 */
[----:B------:R-:W-:Y:S02]  /*153b0*/  UIMAD UR7, UR9, UR17, UR5 ;  /* 0x00000011090772a4 */ /* 0x000fe4000f8e0205 */
[----:B------:R-:W-:-:S04]  /*153c0*/  USEL UR5, URZ, 0x1, !UP0 ;  /* 0x000000013f057887 */ /* 0x000fc8000c000000 */
[----:B------:R-:W-:Y:S01]  /*153d0*/  ULOP3.LUT UR4, UR4, UR5, URZ, 0x3c, !UPT ;  /* 0x0000000504047292 */ /* 0x000fe2000f8e3c3f */
[----:B------:R-:W-:Y:S01]  /*153e0*/  VIADD R27, R27, UR7 ;  /* 0x000000071b1b7c36 */ /* 0x000fe20008000000 */
[----:B------:R-:W-:Y:S02]  /*153f0*/  UIMAD UR5, UR6, -0x3, UR8 ;  /* 0xfffffffd060578a4 */ /* 0x000fe4000f8e0208 */
[----:B------:R-:W-:Y:S01]  /*15400*/  @UP1 ULOP3.LUT UR4, UR4, 0x1, UR6, 0x78, !UPT ;  /* 0x0000000104041892 */ /* 0x000fe2000f8e7806 */
[----:B------:R-:W-:Y:S11]  /*15410*/  @P0 BRA `(.L_x_31) ;  /* 0x0000012400ac0947 */ /* 0x000ff60003800000 */
[----:B------:R-:W0:Y:S01]  /*15420*/  LDC.64 R28, c[0x0][0x5c8] ;  /* 0x00017200ff1c7b82 */ /* 0x000e220000000a00 */
[----:B------:R-:W-:Y:S01]  /*15430*/  ULDC.64 UR6, c[0x0][0x5c0] ;  /* 0x0001700000067ab9 */ /* 0x000fe20000000a00 */
[----:B------:R-:W-:Y:S01]  /*15440*/  BSSY B0, `(.L_x_31) ;  /* 0x0001268000007945 */ /* 0x000fe20003800000 */
[-C--:B0-----:R-:W-:Y:S01]  /*15450*/  IMAD R24, R37, R28.reuse, RZ ;  /* 0x0000001c25187224 */ /* 0x081fe200078e02ff */
[----:B------:R-:W-:Y:S01]  /*15460*/  SHF.L.U64.HI R38, R28, 0x3, R29 ;  /* 0x000000031c267819 */ /* 0x000fe2000001021d */
[----:B------:R-:W-:-:S04]  /*15470*/  IMAD.WIDE.U32 R26, R35, R28, R26 ;  /* 0x0000001c231a7225 */ /* 0x000fc800078e001a */
[----:B------:R-:W-:Y:S01]  /*15480*/  IMAD R24, R35, R29, R24 ;  /* 0x0000001d23187224 */ /* 0x000fe200078e0218 */
[C---:B------:R-:W-:Y:S01]  /*15490*/  LEA R30, P2, R28.reuse, R26, 0x7 ;  /* 0x0000001a1c1e7211 */ /* 0x040fe200078438ff */
[----:B------:R-:W-:Y:S02]  /*154a0*/  IMAD.SHL.U32 R25, R28, 0x8, RZ ;  /* 0x000000081c197824 */ /* 0x000fe400078e00ff */
[----:B------:R-:W-:Y:S01]  /*154b0*/  IMAD.IADD R27, R27, 0x1, R24 ;  /* 0x000000011b1b7824 */ /* 0x000fe200078e0218 */
[C---:B------:R-:W-:Y:S02]  /*154c0*/  IADD3 R24, P5, R26.reuse, UR6, RZ ;  /* 0x000000061a187c10 */ /* 0x040fe4000ffbe0ff */
[----:B------:R-:W-:Y:S02]  /*154d0*/  IADD3 R26, P0, P1, R26, UR6, R25 ;  /* 0x000000061a1a7c10 */ /* 0x000fe4000f91e019 */
[----:B------:R-:W-:Y:S02]  /*154e0*/  LEA.HI.X R31, R28, R27, R29, 0x7, P2 ;  /* 0x0000001b1c1f7211 */ /* 0x000fe400010f3c1d */
[----:B------:R-:W-:-:S02]  /*154f0*/  IADD3 R28, P2, P3, R30, UR6, R25 ;  /* 0x000000061e1c7c10 */ /* 0x000fc4000fb5e019 */
[----:B------:R-:W-:Y:S02]  /*15500*/  IADD3.X R25, R27, UR7, RZ, P5, !PT ;  /* 0x000000071b197c10 */ /* 0x000fe4000affe4ff */
[----:B------:R-:W-:Y:S02]  /*15510*/  FSETP.NEU.AND P5, PT, RZ, UR21, PT ;  /* 0x00000015ff007c0b */ /* 0x000fe4000bfad000 */
[----:B------:R-:W-:Y:S02]  /*15520*/  IADD3 R30, P6, R30, UR6, RZ ;  /* 0x000000061e1e7c10 */ /* 0x000fe4000ffde0ff */
[--C-:B------:R-:W-:Y:S02]  /*15530*/  IADD3.X R29, R31, UR7, R38.reuse, P2, P3 ;  /* 0x000000071f1d7c10 */ /* 0x100fe400097e6426 */
[----:B------:R-:W-:Y:S02]  /*15540*/  IADD3.X R27, R27, UR7, R38, P0, P1 ;  /* 0x000000071b1b7c10 */ /* 0x000fe400087e2426 */
[----:B------:R-:W-:-:S05]  /*15550*/  IADD3.X R31, R31, UR7, RZ, P6, !PT ;  /* 0x000000071f1f7c10 */ /* 0x000fca000b7fe4ff */
[----:B------:R-:W-:Y:S05]  /*15560*/  @!P5 BRA `(.L_x_32) ;  /* 0x000000d800f4d947 */ /* 0x000fea0003800000 */
[----:B------:R-:W-:Y:S01]  /*15570*/  ULDC.64 UR6, c[0x0][0x5b8] ;  /* 0x00016e0000067ab9 */ /* 0x000fe20000000a00 */
[----:B------:R-:W-:Y:S01]  /*15580*/  BSSY B1, `(.L_x_33) ;  /* 0x0000013000017945 */ /* 0x000fe20003800000 */
[----:B------:R-:W-:Y:S01]  /*15590*/  IMAD.U32 R38, RZ, RZ, UR6 ;  /* 0x00000006ff267e24 */ /* 0x000fe2000f8e00ff */
[----:B------:R-:W-:-:S03]  /*155a0*/  UIMAD UR6, UR11, UR6, URZ ;  /* 0x000000060b0672a4 */ /* 0x000fc6000f8e023f */
[----:B------:R-:W-:Y:S01]  /*155b0*/  IMAD.WIDE.U32 R32, R38, UR9, R32 ;  /* 0x0000000926207c25 */ /* 0x000fe2000f8e0020 */
[----:B------:R-:W-:-:S03]  /*155c0*/  UIMAD UR6, UR9, UR7, UR6 ;  /* 0x00000007090672a4 */ /* 0x000fc6000f8e0206 */
[----:B------:R-:W-:Y:S01]  /*155d0*/  IMAD.MOV.U32 R38, RZ, RZ, R32 ;  /* 0x000000ffff267224 */ /* 0x000fe200078e0020 */
[----:B------:R-:W-:Y:S02]  /*155e0*/  ULDC.64 UR8, c[0x0][0x5a8] ;  /* 0x00016a0000087ab9 */ /* 0x000fe40000000a00 */
[----:B------:R-:W-:Y:S01]  /*155f0*/  VIADD R39, R33, UR6 ;  /* 0x0000000621277c36 */ /* 0x000fe20008000000 */
[----:B------:R-:W-:Y:S02]  /*15600*/  ULDC.64 UR6, c[0x0][0x5b0] ;  /* 0x00016c0000067ab9 */ /* 0x000fe40000000a00 */
[----:B------:R-:W-:Y:S02]  /*15610*/  IMAD R40, R37, UR6, RZ ;  /* 0x0000000625287c24 */ /* 0x000fe4000f8e02ff */
[----:B------:R-:W-:-:S04]  /*15620*/  IMAD.WIDE.U32 R32, R35, UR6, R38 ;  /* 0x0000000623207c25 */ /* 0x000fc8000f8e0026 */
[----:B------:R-:W-:Y:S01]  /*15630*/  IMAD R40, R35, UR7, R40 ;  /* 0x0000000723287c24 */ /* 0x000fe2000f8e0228 */
[----:B------:R-:W-:-:S04]  /*15640*/  IADD3 R32, P0, R32, UR8, RZ ;  /* 0x0000000820207c10 */ /* 0x000fc8000ff1e0ff */
[--C-:B------:R-:W-:Y:S02]  /*15650*/  IADD3.X R33, R33, UR9, R40.reuse, P0, !PT ;  /* 0x0000000921217c10 */ /* 0x100fe400087fe428 */
[----:B------:R-:W-:Y:S02]  /*15660*/  ISETP.GE.AND P0, PT, R34, 0x1, PT ;  /* 0x000000012200780c */ /* 0x000fe40003f06270 */
[----:B------:R-:W-:Y:S02]  /*15670*/  PRMT R40, RZ, 0x7610, R40 ;  /* 0x00007610ff287816 */ /* 0x000fe40000000028 */
[----:B------:R-:W-:-:S13]  /*15680*/  ISETP.LT.OR P1, PT, R0, 0x1, !P0 ;  /* 0x000000010000780c */ /* 0x000fda0004721670 */
[----:B------:R-:W-:Y:S05]  /*15690*/  @P1 BRA `(.L_x_34) ;  /* 0x0000000000041947 */ /* 0x000fea0003800000 */
[----:B------:R0:W5:Y:S02]  /*156a0*/  LDG.E.U8 R40, desc[UR14][R32.64] ;  /* 0x0000000e20287981 */ /* 0x000164000c1e1100 */
.L_x_34:
[----:B------:R-:W-:Y:S05]  /*156b0*/  BSYNC B1 ;  /* 0x0000000000017941 */ /* 0x000fea0003800000 */
.L_x_33:
[----:B-----5:R-:W-:Y:S01]  /*156c0*/  LOP3.LUT R40, R40, 0xff, RZ, 0xc0, !PT ;  /* 0x000000ff28287812 */ /* 0x020fe200078ec0ff */
[----:B------:R-:W-:Y:S03]  /*156d0*/  BSSY B1, `(.L_x_35) ;  /* 0x000000b000017945 */ /* 0x000fe60003800000 */
[----:B------:R-:W-:-:S05]  /*156e0*/  F2FP.F16.E5M2.UNPACK_B R40, R40 ;  /* 0x00000028ff28723e */ /* 0x000fca00020004ff */
[----:B------:R-:W-:-:S05]  /*156f0*/  HADD2.F32 R40, -RZ, R40.H0_H0 ;  /* 0x20000028ff287230 */ /* 0x000fca0000004100 */
[----:B------:R-:W-:-:S04]  /*15700*/  FMUL R40, R40, UR21 ;  /* 0x0000001528287c20 */ /* 0x000fc80008400000 */
[----:B------:R-:W-:-:S05]  /*15710*/  FFMA R2, R2, UR20, R40 ;  /* 0x0000001402027c23 */ /* 0x000fca0008000028 */
[----:B------:R-:W-:-:S05]  /*15720*/  F2FP.SATFINITE.E5M2.F32.PACK_AB_MERGE_C R2, RZ, R2, RZ ;  /* 0x00000002ff02723e */ /* 0x000fca00048060ff */
[----:B------:R1:W-:Y:S01]  /*15730*/  @!P1 STG.E.U8 desc[UR14][R24.64], R2 ;  /* 0x0000000218009986 */ /* 0x0003e2000c10110e */
[----:B------:R-:W-:Y:S02]  /*15740*/  ISETP.LT.OR P1, PT, R0, 0x2, !P0 ;  /* 0x000000020000780c */ /* 0x000fe40004721670 */
[----:B-1----:R-:W-:-:S11]  /*15750*/  PRMT R2, RZ, 0x7610, R2 ;  /* 0x00007610ff027816 */ /* 0x002fd60000000002 */
[----:B------:R-:W-:Y:S05]  /*15760*/  @P1 BRA `(.L_x_36) ;  /* 0x0000000000041947 */ /* 0x000fea0003800000 */
[----:B------:R1:W5:Y:S02]  /*15770*/  LDG.E.U8 R2, desc[UR14][R32.64+0x1] ;  /* 0x0000010e20027981 */ /* 0x000364000c1e1100 */
.L_x_36:
[----:B------:R-:W-:Y:S05]  /*15780*/  BSYNC B1 ;  /* 0x0000000000017941 */ /* 0x000fea0003800000 */
.L_x_35:
        /* <DEDUP_REMOVED lines=8> */
[----:B------:R-:W-:-:S05]  /*15810*/  IADD3 R2, P1, R35, 0x8, RZ ;  /* 0x0000000823027810 */ /* 0x000fca0007f3e0ff */
[----:B---3--:R-:W-:-:S04]  /*15820*/  IMAD.X R3, RZ, RZ, R37, P1 ;  /* 0x000000ffff037224 */ /* 0x008fc800008e0625 */
[----:B------:R-:W-:-:S04]  /*15830*/  IMAD R3, R3, UR6, RZ ;  /* 0x0000000603037c24 */ /* 0x000fc8000f8e02ff */
[C---:B------:R-:W-:Y:S02]  /*15840*/  IMAD R40, R2.reuse, UR7, R3 ;  /* 0x0000000702287c24 */ /* 0x040fe4000f8e0203 */
[----:B------:R-:W-:-:S03]  /*15850*/  IMAD.WIDE.U32 R2, R2, UR6, R38 ;  /* 0x0000000602027c25 */ /* 0x000fc6000f8e0026 */
[----:B------:R-:W-:-:S04]  /*15860*/  IADD3 R2, P1, R2, UR8, RZ ;  /* 0x0000000802027c10 */ /* 0x000fc8000ff3e0ff */
[--C-:B------:R-:W-:Y:S02]  /*15870*/  IADD3.X R3, R3, UR9, R40.reuse, P1, !PT ;  /* 0x0000000903037c10 */ /* 0x100fe40008ffe428 */
[----:B------:R-:W-:Y:S02]  /*15880*/  ISETP.GE.AND P1, PT, R34, 0x9, PT ;  /* 0x000000092200780c */ /* 0x000fe40003f26270 */
[----:B------:R-:W-:Y:S02]  /*15890*/  PRMT R40, RZ, 0x7610, R40 ;  /* 0x00007610ff287816 */ /* 0x000fe40000000028 */
[----:B------:R-:W-:-:S13]  /*158a0*/  ISETP.LT.OR P2, PT, R0, 0x1, !P1 ;  /* 0x000000010000780c */ /* 0x000fda0004f41670 */
[----:B------:R-:W-:Y:S05]  /*158b0*/  @P2 BRA `(.L_x_38) ;  /* 0x0000000000042947 */ /* 0x000fea0003800000 */
[----:B------:R3:W5:Y:S02]  /*158c0*/  LDG.E.U8 R40, desc[UR14][R2.64] ;  /* 0x0000000e02287981 */ /* 0x000764000c1e1100 */
.L_x_38:
[----:B------:R-:W-:Y:S05]  /*158d0*/  BSYNC B1 ;  /* 0x0000000000017941 */ /* 0x000fea0003800000 */
.L_x_37:
        /* <DEDUP_REMOVED lines=9> */
[----:B----4-:R-:W-:-:S11]  /*15970*/  PRMT R4, RZ, 0x7610, R4 ;  /* 0x00007610ff047816 */ /* 0x010fd60000000004 */
[----:B------:R-:W-:Y:S05]  /*15980*/  @P2 BRA `(.L_x_40) ;  /* 0x0000000000042947 */ /* 0x000fea0003800000 */
[----:B------:R4:W5:Y:S02]  /*15990*/  LDG.E.U8 R4, desc[UR14][R2.64+0x1] ;  /* 0x0000010e02047981 */ /* 0x000964000c1e1100 */
.L_x_40:
[----:B------:R-:W-:Y:S05]  /*159a0*/  BSYNC B1 ;  /* 0x0000000000017941 */ /* 0x000fea0003800000 */
.L_x_39:
[----:B-----5:R-:W-:Y:S01]  /*159b0*/  LOP3.LUT R4, R4, 0xff, RZ, 0xc0, !PT ;  /* 0x000000ff04047812 */ /* 0x020fe200078ec0ff */
[----:B------:R-:W-:Y:S01]  /*159c0*/  BSSY B1, `(.L_x_41) ;  /* 0x000000b000017945 */ /* 0x000fe20003800000 */
[----:B------:R-:W-:Y:S02]  /*159d0*/  ISETP.LT.OR P3, PT, R0, 0x9, !P0 ;  /* 0x000000090000780c */ /* 0x000fe40004761670 */
[----:B------:R-:W-:-:S05]  /*159e0*/  F2FP.F16.E5M2.UNPACK_B R4, R4 ;  /* 0x00000004ff04723e */ /* 0x000fca00020004ff */
[----:B------:R-:W-:-:S05]  /*159f0*/  HADD2.F32 R4, -RZ, R4.H0_H0 ;  /* 0x20000004ff047230 */ /* 0x000fca0000004100 */
[----:B------:R-:W-:-:S04]  /*15a00*/  FMUL R4, R4, UR21 ;  /* 0x0000001504047c20 */ /* 0x000fc80008400000 */
[--C-:B------:R-:W-:Y:S01]  /*15a10*/  FFMA R5, R5, UR20, R4.reuse ;  /* 0x0000001405057c23 */ /* 0x100fe20008000004 */
[----:B------:R-:W-:-:S04]  /*15a20*/  PRMT R4, RZ, 0x7610, R4 ;  /* 0x00007610ff047816 */ /* 0x000fc80000000004 */
[----:B------:R-:W-:-:S05]  /*15a30*/  F2FP.SATFINITE.E5M2.F32.PACK_AB_MERGE_C R5, RZ, R5, RZ ;  /* 0x00000005ff05723e */ /* 0x000fca00048060ff */
[----:B------:R0:W-:Y:S01]  /*15a40*/  @!P2 STG.E.U8 desc[UR14][R26.64+0x1], R5 ;  /* 0x000001051a00a986 */ /* 0x0001e2000c10110e */
[----:B------:R-:W-:Y:S05]  /*15a50*/  @P3 BRA `(.L_x_42) ;  /* 0x0000000000043947 */ /* 0x000fea0003800000 */
[----:B------:R0:W5:Y:S02]  /*15a60*/  LDG.E.U8 R4, desc[UR14][R32.64+0x8] ;  /* 0x0000080e20047981 */ /* 0x000164000c1e1100 */
.L_x_42:
[----:B------:R-:W-:Y:S05]  /*15a70*/  BSYNC B1 ;  /* 0x0000000000017941 */ /* 0x000fea0003800000 */
.L_x_41:
        /* <DEDUP_REMOVED lines=12> */
.L_x_44:
[----:B------:R-:W-:Y:S05]  /*15b40*/  BSYNC B1 ;  /* 0x0000000000017941 */ /* 0x000fea0003800000 */
.L_x_43:
        /* <DEDUP_REMOVED lines=12> */
.L_x_46:
[----:B------:R-:W-:Y:S05]  /*15c10*/  BSYNC B1 ;  /* 0x0000000000017941 */ /* 0x000fea0003800000 */
.L_x_45:
        /* <DEDUP_REMOVED lines=12> */
.L_x_48:
[----:B------:R-:W-:Y:S05]  /*15ce0*/  BSYNC B1 ;  /* 0x0000000000017941 */ /* 0x000fea0003800000 */
.L_x_47:
        /* <DEDUP_REMOVED lines=12> */
.L_x_50:
[----:B------:R-:W-:Y:S05]  /*15db0*/  BSYNC B1 ;  /* 0x0000000000017941 */ /* 0x000fea0003800000 */
.L_x_49:
        /* <DEDUP_REMOVED lines=12> */
.L_x_52:
[----:B------:R-:W-:Y:S05]  /*15e80*/  BSYNC B1 ;  /* 0x0000000000017941 */ /* 0x000fea0003800000 */
.L_x_51:
        /* <DEDUP_REMOVED lines=12> */
.L_x_54:
[----:B------:R-:W-:Y:S05]  /*15f50*/  BSYNC B1 ;  /* 0x0000000000017941 */ /* 0x000fea0003800000 */
.L_x_53:
        /* <DEDUP_REMOVED lines=12> */
.L_x_56:
[----:B------:R-:W-:Y:S05]  /*16020*/  BSYNC B1 ;  /* 0x0000000000017941 */ /* 0x000fea0003800000 */
.L_x_55:
        /* <DEDUP_REMOVED lines=12> */
.L_x_58:
[----:B------:R-:W-:Y:S05]  /*160f0*/  BSYNC B1 ;  /* 0x0000000000017941 */ /* 0x000fea0003800000 */
.L_x_57:
        /* <DEDUP_REMOVED lines=12> */
.L_x_60:
[----:B------:R-:W-:Y:S05]  /*161c0*/  BSYNC B1 ;  /* 0x0000000000017941 */ /* 0x000fea0003800000 */
.L_x_59:
        /* <DEDUP_REMOVED lines=12> */
.L_x_62:
[----:B------:R-:W-:Y:S05]  /*16290*/  BSYNC B1 ;  /* 0x0000000000017941 */ /* 0x000fea0003800000 */
.L_x_61:
        /* <DEDUP_REMOVED lines=12> */
.L_x_64:
[----:B------:R-:W-:Y:S05]  /*16360*/  BSYNC B1 ;  /* 0x0000000000017941 */ /* 0x000fea0003800000 */
.L_x_63:
        /* <DEDUP_REMOVED lines=12> */
.L_x_66:
[----:B------:R-:W-:Y:S05]  /*16430*/  BSYNC B1 ;  /* 0x0000000000017941 */ /* 0x000fea0003800000 */
.L_x_65:
        /* <DEDUP_REMOVED lines=12> */
.L_x_68:
[----:B------:R-:W-:Y:S05]  /*16500*/  BSYNC B1 ;  /* 0x0000000000017941 */ /* 0x000fea0003800000 */
.L_x_67:
        /* <DEDUP_REMOVED lines=12> */
.L_x_70:
[----:B------:R-:W-:Y:S05]  /*165d0*/  BSYNC B1 ;  /* 0x0000000000017941 */ /* 0x000fea0003800000 */
.L_x_69:
        /* <DEDUP_REMOVED lines=12> */
.L_x_72:
[----:B------:R-:W-:Y:S05]  /*166a0*/  BSYNC B1 ;  /* 0x0000000000017941 */ /* 0x000fea0003800000 */
.L_x_71:
        /* <DEDUP_REMOVED lines=12> */
.L_x_74:
[----:B------:R-:W-:Y:S05]  /*16770*/  BSYNC B1 ;  /* 0x0000000000017941 */ /* 0x000fea0003800000 */
.L_x_73:
        /* <DEDUP_REMOVED lines=12> */
.L_x_76:
[----:B------:R-:W-:Y:S05]  /*16840*/  BSYNC B1 ;  /* 0x0000000000017941 */ /* 0x000fea0003800000 */
.L_x_75:
        /* <DEDUP_REMOVED lines=12> */
.L_x_78:
[----:B------:R-:W-:Y:S05]  /*16910*/  BSYNC B1 ;  /* 0x0000000000017941 */ /* 0x000fea0003800000 */
.L_x_77:
        /* <DEDUP_REMOVED lines=12> */
.L_x_80:
[----:B------:R-:W-:Y:S05]  /*169e0*/  BSYNC B1 ;  /* 0x0000000000017941 */ /* 0x000fea0003800000 */
.L_x_79:
        /* <DEDUP_REMOVED lines=12> */
.L_x_82:
[----:B------:R-:W-:Y:S05]  /*16ab0*/  BSYNC B1 ;  /* 0x0000000000017941 */ /* 0x000fea0003800000 */
.L_x_81:
        /* <DEDUP_REMOVED lines=12> */
.L_x_84:
[----:B------:R-:W-:Y:S05]  /*16b80*/  BSYNC B1 ;  /* 0x0000000000017941 */ /* 0x000fea0003800000 */
.L_x_83:
        /* <DEDUP_REMOVED lines=12> */
.L_x_86:
[----:B------:R-:W-:Y:S05]  /*16c50*/  BSYNC B1 ;  /* 0x0000000000017941 */ /* 0x000fea0003800000 */
.L_x_85:
        /* <DEDUP_REMOVED lines=12> */
.L_x_88:
[----:B------:R-:W-:Y:S05]  /*16d20*/  BSYNC B1 ;  /* 0x0000000000017941 */ /* 0x000fea0003800000 */
.L_x_87:
        /* <DEDUP_REMOVED lines=12> */
.L_x_90:
[----:B------:R-:W-:Y:S05]  /*16df0*/  BSYNC B1 ;  /* 0x0000000000017941 */ /* 0x000fea0003800000 */
.L_x_89:
        /* <DEDUP_REMOVED lines=12> */
.L_x_92:
[----:B------:R-:W-:Y:S05]  /*16ec0*/  BSYNC B1 ;  /* 0x0000000000017941 */ /* 0x000fea0003800000 */
.L_x_91:
        /* <DEDUP_REMOVED lines=12> */
.L_x_94:
[----:B------:R-:W-:Y:S05]  /*16f90*/  BSYNC B1 ;  /* 0x0000000000017941 */ /* 0x000fea0003800000 */
.L_x_93:
        /* <DEDUP_REMOVED lines=12> */
.L_x_96:
[----:B------:R-:W-:Y:S05]  /*17060*/  BSYNC B1 ;  /* 0x0000000000017941 */ /* 0x000fea0003800000 */
.L_x_95:
        /* <DEDUP_REMOVED lines=12> */
.L_x_98:
[----:B------:R-:W-:Y:S05]  /*17130*/  BSYNC B1 ;  /* 0x0000000000017941 */ /* 0x000fea0003800000 */
.L_x_97:
        /* <DEDUP_REMOVED lines=12> */
.L_x_100:
[----:B------:R-:W-:Y:S05]  /*17200*/  BSYNC B1 ;  /* 0x0000000000017941 */ /* 0x000fea0003800000 */
.L_x_99:
        /* <DEDUP_REMOVED lines=12> */
.L_x_102:
[----:B------:R-:W-:Y:S05]  /*172d0*/  BSYNC B1 ;  /* 0x0000000000017941 */ /* 0x000fea0003800000 */
.L_x_101:
        /* <DEDUP_REMOVED lines=12> */
.L_x_104:
[----:B------:R-:W-:Y:S05]  /*173a0*/  BSYNC B1 ;  /* 0x0000000000017941 */ /* 0x000fea0003800000 */
.L_x_103:
        /* <DEDUP_REMOVED lines=12> */
.L_x_106:
[----:B------:R-:W-:Y:S05]  /*17470*/  BSYNC B1 ;  /* 0x0000000000017941 */ /* 0x000fea0003800000 */
.L_x_105:
        /* <DEDUP_REMOVED lines=12> */
.L_x_108:
[----:B------:R-:W-:Y:S05]  /*17540*/  BSYNC B1 ;  /* 0x0000000000017941 */ /* 0x000fea0003800000 */
.L_x_107:
        /* <DEDUP_REMOVED lines=12> */
.L_x_110:
[----:B------:R-:W-:Y:S05]  /*17610*/  BSYNC B1 ;  /* 0x0000000000017941 */ /* 0x000fea0003800000 */
.L_x_109:
        /* <DEDUP_REMOVED lines=12> */
.L_x_112:
[----:B------:R-:W-:Y:S05]  /*176e0*/  BSYNC B1 ;  /* 0x0000000000017941 */ /* 0x000fea0003800000 */
.L_x_111:
        /* <DEDUP_REMOVED lines=12> */
.L_x_114:
[----:B------:R-:W-:Y:S05]  /*177b0*/  BSYNC B1 ;  /* 0x0000000000017941 */ /* 0x000fea0003800000 */
.L_x_113:
[----:B-----5:R-:W-:Y:S01]  /*177c0*/  LOP3.LUT R4, R4, 0xff, RZ, 0xc0, !PT ;  /* 0x000000ff04047812 */ /* 0x020fe200078ec0ff */
[----:B------:R-:W-:Y:S01]  /*177d0*/  BSSY B1, `(.L_x_115) ;  /* 0x000000b000017945 */ /* 0x000fe20003800000 */
[----:B------:R-:W-:Y:S02]  /*177e0*/  ISETP.LT.OR P2, PT, R0, 0x52, !P0 ;  /* 0x000000520000780c */ /* 0x000fe40004741670 */
[----:B------:R-:W-:-:S05]  /*177f0*/  F2FP.F16.E5M2.UNPACK_B R4, R4 ;  /* 0x00000004ff04723e */ /* 0x000fca00020004ff */
[----:B------:R-:W-:-:S05]  /*17800*/  HADD2.F32 R4, -RZ, R4.H0_H0 ;  /* 0x20000004ff047230 */ /* 0x000fca0000004100 */
[----:B------:R-:W-:-:S04]  /*17810*/  FMUL R4, R4, UR21 ;  /* 0x0000001504047c20 */ /* 0x000fc80008400000 */
[----:B------:R-:W-:-:S05]  /*17820*/  FFMA R4, R170, UR20, R4 ;  /* 0x00000014aa047c23 */ /* 0x000fca0008000004 */
[----:B0-----:R-:W-:Y:S02]  /*17830*/  F2FP.SATFINITE.E5M2.F32.PACK_AB_MERGE_C R5, RZ, R4, RZ ;  /* 0x00000004ff05723e */ /* 0x001fe400048060ff */
[----:B------:R-:W-:-:S03]  /*17840*/  PRMT R4, RZ, 0x7610, R4 ;  /* 0x00007610ff047816 */ /* 0x000fc60000000004 */
[----:B------:R0:W-:Y:S01]  /*17850*/  @!P3 STG.E.U8 desc[UR14][R24.64+0x50], R5 ;  /* 0x000050051800b986 */ /* 0x0001e2000c10110e */
[----:B------:R-:W-:Y:S05]  /*17860*/  @P2 BRA `(.L_x_116) ;  /* 0x0000000000042947 */ /* 0x000fea0003800000 */
[----:B------:R0:W5:Y:S02]  /*17870*/  LDG.E.U8 R4, desc[UR14][R32.64+0x51] ;  /* 0x0000510e20047981 */ /* 0x000164000c1e1100 */
.L_x_116:
[----:B------:R-:W-:Y:S05]  /*17880*/  BSYNC B1 ;  /* 0x0000000000017941 */ /* 0x000fea0003800000 */
.L_x_115:
        /* <DEDUP_REMOVED lines=12> */
.L_x_118:
[----:B------:R-:W-:Y:S05]  /*17950*/  BSYNC B1 ;  /* 0x0000000000017941 */ /* 0x000fea0003800000 */
.L_x_117:
        /* <DEDUP_REMOVED lines=12> */
.L_x_120:
[----:B------:R-:W-:Y:S05]  /*17a20*/  BSYNC B1 ;  /* 0x0000000000017941 */ /* 0x000fea0003800000 */
.L_x_119:
        /* <DEDUP_REMOVED lines=12> */
.L_x_122:
[----:B------:R-:W-:Y:S05]  /*17af0*/  BSYNC B1 ;  /* 0x0000000000017941 */ /* 0x000fea0003800000 */
.L_x_121:
[----:B-----5:R-:W-:Y:S01]  /*17b00*/  LOP3.LUT R4, R4, 0xff, RZ, 0xc0, !PT ;  /* 0x000000ff04047812 */ /* 0x020fe200078ec0ff */
[----:B------:R-:W-:Y:S01]  /*17b10*/  BSSY B1, `(.L_x_123) ;  /* 0x000000b000017945 */ /* 0x000fe20003800000 */
[----:B------:R-:W-:Y:S02]  /*17b20*/  ISETP.LT.OR P2, PT, R0, 0x5a, !P0 ;  /* 0x0000005a0000780c */ /* 0x000fe40004741670 */
[----:B------:R-:W-:-:S05]  /*17b30*/  F2FP.F16.E5M2.UNPACK_B R4, R4 ;  /* 0x00000004ff04723e */ /* 0x000fca00020004ff */
[----:B------:R-:W-:-:S05]  /*17b40*/  HADD2.F32 R4, -RZ, R4.H0_H0 ;  /* 0x20000004ff047230 */ /* 0x000fca0000004100 */
[----:B0-----:R-:W-:Y:S01]  /*17b50*/  FMUL R5, R4, UR21 ;  /* 0x0000001504057c20 */ /* 0x001fe20008400000 */
[----:B------:R-:W-:-:S03]  /*17b60*/  PRMT R4, RZ, 0x7610, R4 ;  /* 0x00007610ff047816 */ /* 0x000fc60000000004 */
[----:B------:R-:W-:-:S05]  /*17b70*/  FFMA R5, R174, UR20, R5 ;  /* 0x00000014ae057c23 */ /* 0x000fca0008000005 */
[----:B------:R-:W-:-:S05]  /*17b80*/  F2FP.SATFINITE.E5M2.F32.PACK_AB_MERGE_C R5, RZ, R5, RZ ;  /* 0x00000005ff05723e */ /* 0x000fca00048060ff */
[----:B------:R0:W-:Y:S01]  /*17b90*/  @!P3 STG.E.U8 desc[UR14][R24.64+0x58], R5 ;  /* 0x000058051800b986 */ /* 0x0001e2000c10110e */
[----:B------:R-:W-:Y:S05]  /*17ba0*/  @P2 BRA `(.L_x_124) ;  /* 0x0000000000042947 */ /* 0x000fea0003800000 */
[----:B------:R0:W5:Y:S02]  /*17bb0*/  LDG.E.U8 R4, desc[UR14][R32.64+0x59] ;  /* 0x0000590e20047981 */ /* 0x000164000c1e1100 */
.L_x_124:
[----:B------:R-:W-:Y:S05]  /*17bc0*/  BSYNC B1 ;  /* 0x0000000000017941 */ /* 0x000fea0003800000 */
.L_x_123:
        /* <DEDUP_REMOVED lines=12> */
.L_x_126:
[----:B------:R-:W-:Y:S05]  /*17c90*/  BSYNC B1 ;  /* 0x0000000000017941 */ /* 0x000fea0003800000 */
.L_x_125:
        /* <DEDUP_REMOVED lines=12> */
.L_x_128:
[----:B------:R-:W-:Y:S05]  /*17d60*/  BSYNC B1 ;  /* 0x0000000000017941 */ /* 0x000fea0003800000 */
.L_x_127:
        /* <DEDUP_REMOVED lines=12> */
.L_x_130:
[----:B------:R-:W-:Y:S05]  /*17e30*/  BSYNC B1 ;  /* 0x0000000000017941 */ /* 0x000fea0003800000 */
.L_x_129:
        /* <DEDUP_REMOVED lines=12> */
.L_x_132:
[----:B------:R-:W-:Y:S05]  /*17f00*/  BSYNC B1 ;  /* 0x0000000000017941 */ /* 0x000fea0003800000 */
.L_x_131:
        /* <DEDUP_REMOVED lines=12> */
.L_x_134:
[----:B------:R-:W-:Y:S05]  /*17fd0*/  BSYNC B1 ;  /* 0x0000000000017941 */ /* 0x000fea0003800000 */
.L_x_133:
        /* <DEDUP_REMOVED lines=12> */
.L_x_136:
[----:B------:R-:W-:Y:S05]  /*180a0*/  BSYNC B1 ;  /* 0x0000000000017941 */ /* 0x000fea0003800000 */
.L_x_135:
        /* <DEDUP_REMOVED lines=12> */
.L_x_138:
[----:B------:R-:W-:Y:S05]  /*18170*/  BSYNC B1 ;  /* 0x0000000000017941 */ /* 0x000fea0003800000 */
.L_x_137:
        /* <DEDUP_REMOVED lines=12> */
.L_x_140:
[----:B------:R-:W-:Y:S05]  /*18240*/  BSYNC B1 ;  /* 0x0000000000017941 */ /* 0x000fea0003800000 */
.L_x_139:
        /* <DEDUP_REMOVED lines=12> */
.L_x_142:
[----:B------:R-:W-:Y:S05]  /*18310*/  BSYNC B1 ;  /* 0x0000000000017941 */ /* 0x000fea0003800000 */
.L_x_141:
        /* <DEDUP_REMOVED lines=12> */
.L_x_144:
[----:B------:R-:W-:Y:S05]  /*183e0*/  BSYNC B1 ;  /* 0x0000000000017941 */ /* 0x000fea0003800000 */
.L_x_143:
        /* <DEDUP_REMOVED lines=12> */
.L_x_146:
[----:B------:R-:W-:Y:S05]  /*184b0*/  BSYNC B1 ;  /* 0x0000000000017941 */ /* 0x000fea0003800000 */
.L_x_145:
        /* <DEDUP_REMOVED lines=12> */
.L_x_148:
[----:B------:R-:W-:Y:S05]  /*18580*/  BSYNC B1 ;  /* 0x0000000000017941 */ /* 0x000fea0003800000 */
.L_x_147:
        /* <DEDUP_REMOVED lines=12> */
.L_x_150:
[----:B------:R-:W-:Y:S05]  /*18650*/  BSYNC B1 ;  /* 0x0000000000017941 */ /* 0x000fea0003800000 */
.L_x_149:
        /* <DEDUP_REMOVED lines=12> */
.L_x_152:
[----:B------:R-:W-:Y:S05]  /*18720*/  BSYNC B1 ;  /* 0x0000000000017941 */ /* 0x000fea0003800000 */
.L_x_151:
        /* <DEDUP_REMOVED lines=12> */
.L_x_154:
[----:B------:R-:W-:Y:S05]  /*187f0*/  BSYNC B1 ;  /* 0x0000000000017941 */ /* 0x000fea0003800000 */
.L_x_153:
        /* <DEDUP_REMOVED lines=12> */
.L_x_156:
[----:B------:R-:W-:Y:S05]  /*188c0*/  BSYNC B1 ;  /* 0x0000000000017941 */ /* 0x000fea0003800000 */
.L_x_155:
        /* <DEDUP_REMOVED lines=12> */
.L_x_158:
[----:B------:R-:W-:Y:S05]  /*18990*/  BSYNC B1 ;  /* 0x0000000000017941 */ /* 0x000fea0003800000 */
.L_x_157:
        /* <DEDUP_REMOVED lines=12> */
.L_x_160:
[----:B------:R-:W-:Y:S05]  /*18a60*/  BSYNC B1 ;  /* 0x0000000000017941 */ /* 0x000fea0003800000 */
.L_x_159:
        /* <DEDUP_REMOVED lines=12> */
.L_x_162:
[----:B------:R-:W-:Y:S05]  /*18b30*/  BSYNC B1 ;  /* 0x0000000000017941 */ /* 0x000fea0003800000 */
.L_x_161:
        /* <DEDUP_REMOVED lines=12> */
.L_x_164:
[----:B------:R-:W-:Y:S05]  /*18c00*/  BSYNC B1 ;  /* 0x0000000000017941 */ /* 0x000fea0003800000 */
.L_x_163:
        /* <DEDUP_REMOVED lines=12> */
.L_x_166:
[----:B------:R-:W-:Y:S05]  /*18cd0*/  BSYNC B1 ;  /* 0x0000000000017941 */ /* 0x000fea0003800000 */
.L_x_165:
        /* <DEDUP_REMOVED lines=12> */
.L_x_168:
[----:B------:R-:W-:Y:S05]  /*18da0*/  BSYNC B1 ;  /* 0x0000000000017941 */ /* 0x000fea0003800000 */
.L_x_167:
        /* <DEDUP_REMOVED lines=12> */
.L_x_170:
[----:B------:R-:W-:Y:S05]  /*18e70*/  BSYNC B1 ;  /* 0x0000000000017941 */ /* 0x000fea0003800000 */
.L_x_169:
        /* <DEDUP_REMOVED lines=12> */
.L_x_172:
[----:B------:R-:W-:Y:S05]  /*18f40*/  BSYNC B1 ;  /* 0x0000000000017941 */ /* 0x000fea0003800000 */
.L_x_171:
        /* <DEDUP_REMOVED lines=12> */
.L_x_174:
[----:B------:R-:W-:Y:S05]  /*19010*/  BSYNC B1 ;  /* 0x0000000000017941 */ /* 0x000fea0003800000 */
.L_x_173:
        /* <DEDUP_REMOVED lines=12> */
.L_x_176:
[----:B------:R-:W-:Y:S05]  /*190e0*/  BSYNC B1 ;  /* 0x0000000000017941 */ /* 0x000fea0003800000 */
.L_x_175:
        /* <DEDUP_REMOVED lines=12> */
.L_x_178:
[----:B------:R-:W-:Y:S05]  /*191b0*/  BSYNC B1 ;  /* 0x0000000000017941 */ /* 0x000fea0003800000 */
.L_x_177:
        /* <DEDUP_REMOVED lines=12> */
.L_x_180:
[----:B------:R-:W-:Y:S05]  /*19280*/  BSYNC B1 ;  /* 0x0000000000017941 */ /* 0x000fea0003800000 */
.L_x_179:
        /* <DEDUP_REMOVED lines=12> */
.L_x_182:
[----:B------:R-:W-:Y:S05]  /*19350*/  BSYNC B1 ;  /* 0x0000000000017941 */ /* 0x000fea0003800000 */
.L_x_181:
        /* <DEDUP_REMOVED lines=12> */
.L_x_184:
[----:B------:R-:W-:Y:S05]  /*19420*/  BSYNC B1 ;  /* 0x0000000000017941 */ /* 0x000fea0003800000 */
.L_x_183:
        /* <DEDUP_REMOVED lines=12> */
.L_x_186:
[----:B------:R-:W-:Y:S05]  /*194f0*/  BSYNC B1 ;  /* 0x0000000000017941 */ /* 0x000fea0003800000 */
.L_x_185:
        /* <DEDUP_REMOVED lines=12> */
.L_x_188:
[----:B------:R-:W-:Y:S05]  /*195c0*/  BSYNC B1 ;  /* 0x0000000000017941 */ /* 0x000fea0003800000 */
.L_x_187:
        /* <DEDUP_REMOVED lines=12> */
.L_x_190:
[----:B------:R-:W-:Y:S05]  /*19690*/  BSYNC B1 ;  /* 0x0000000000017941 */ /* 0x000fea0003800000 */
.L_x_189:
        /* <DEDUP_REMOVED lines=12> */
.L_x_192:
[----:B------:R-:W-:Y:S05]  /*19760*/  BSYNC B1 ;  /* 0x0000000000017941 */ /* 0x000fea0003800000 */
.L_x_191:
        /* <DEDUP_REMOVED lines=12> */
.L_x_194:
[----:B------:R-:W-:Y:S05]  /*19830*/  BSYNC B1 ;  /* 0x0000000000017941 */ /* 0x000fea0003800000 */
.L_x_193:
        /* <DEDUP_REMOVED lines=12> */
.L_x_196:
[----:B------:R-:W-:Y:S05]  /*19900*/  BSYNC B1 ;  /* 0x0000000000017941 */ /* 0x000fea0003800000 */
.L_x_195:
        /* <DEDUP_REMOVED lines=12> */
.L_x_198:
[----:B------:R-:W-:Y:S05]  /*199d0*/  BSYNC B1 ;  /* 0x0000000000017941 */ /* 0x000fea0003800000 */
.L_x_197:
        /* <DEDUP_REMOVED lines=12> */
.L_x_200:
[----:B------:R-:W-:Y:S05]  /*19aa0*/  BSYNC B1 ;  /* 0x0000000000017941 */ /* 0x000fea0003800000 */
.L_x_199:
        /* <DEDUP_REMOVED lines=12> */
.L_x_202:
[----:B------:R-:W-:Y:S05]  /*19b70*/  BSYNC B1 ;  /* 0x0000000000017941 */ /* 0x000fea0003800000 */
.L_x_201:
        /* <DEDUP_REMOVED lines=12> */
.L_x_204:
[----:B------:R-:W-:Y:S05]  /*19c40*/  BSYNC B1 ;  /* 0x0000000000017941 */ /* 0x000fea0003800000 */
.L_x_203:
        /* <DEDUP_REMOVED lines=12> */
.L_x_206:
[----:B------:R-:W-:Y:S05]  /*19d10*/  BSYNC B1 ;  /* 0x0000000000017941 */ /* 0x000fea0003800000 */
.L_x_205:
        /* <DEDUP_REMOVED lines=12> */
.L_x_208:
[----:B------:R-:W-:Y:S05]  /*19de0*/  BSYNC B1 ;  /* 0x0000000000017941 */ /* 0x000fea0003800000 */
.L_x_207:
        /* <DEDUP_REMOVED lines=12> */
.L_x_210:
[----:B------:R-:W-:Y:S05]  /*19eb0*/  BSYNC B1 ;  /* 0x0000000000017941 */ /* 0x000fea0003800000 */
.L_x_209:
        /* <DEDUP_REMOVED lines=12> */
.L_x_212:
[----:B------:R-:W-:Y:S05]  /*19f80*/  BSYNC B1 ;  /* 0x0000000000017941 */ /* 0x000fea0003800000 */
.L_x_211:
        /* <DEDUP_REMOVED lines=12> */
.L_x_214:
[----:B------:R-:W-:Y:S05]  /*1a050*/  BSYNC B1 ;  /* 0x0000000000017941 */ /* 0x000fea0003800000 */
.L_x_213:
        /* <DEDUP_REMOVED lines=12> */
.L_x_216:
[----:B------:R-:W-:Y:S05]  /*1a120*/  BSYNC B1 ;  /* 0x0000000000017941 */ /* 0x000fea0003800000 */
.L_x_215:
        /* <DEDUP_REMOVED lines=12> */
.L_x_218:
[----:B------:R-:W-:Y:S05]  /*1a1f0*/  BSYNC B1 ;  /* 0x0000000000017941 */ /* 0x000fea0003800000 */
.L_x_217:
        /* <DEDUP_REMOVED lines=12> */
.L_x_220:
[----:B------:R-:W-:Y:S05]  /*1a2c0*/  BSYNC B1 ;  /* 0x0000000000017941 */ /* 0x000fea0003800000 */
.L_x_219:
        /* <DEDUP_REMOVED lines=12> */
.L_x_222:
[----:B------:R-:W-:Y:S05]  /*1a390*/  BSYNC B1 ;  /* 0x0000000000017941 */ /* 0x000fea0003800000 */
.L_x_221:
        /* <DEDUP_REMOVED lines=12> */
.L_x_224:
[----:B------:R-:W-:Y:S05]  /*1a460*/  BSYNC B1 ;  /* 0x0000000000017941 */ /* 0x000fea0003800000 */
.L_x_223:
        /* <DEDUP_REMOVED lines=12> */
.L_x_226:
[----:B------:R-:W-:Y:S05]  /*1a530*/  BSYNC B1 ;  /* 0x0000000000017941 */ /* 0x000fea0003800000 */
.L_x_225:
        /* <DEDUP_REMOVED lines=12> */
.L_x_228:
[----:B------:R-:W-:Y:S05]  /*1a600*/  BSYNC B1 ;  /* 0x0000000000017941 */ /* 0x000fea0003800000 */
.L_x_227:
        /* <DEDUP_REMOVED lines=12> */
.L_x_230:
[----:B------:R-:W-:Y:S05]  /*1a6d0*/  BSYNC B1 ;  /* 0x0000000000017941 */ /* 0x000fea0003800000 */
.L_x_229:
        /* <DEDUP_REMOVED lines=12> */
.L_x_232:
[----:B------:R-:W-:Y:S05]  /*1a7a0*/  BSYNC B1 ;  /* 0x0000000000017941 */ /* 0x000fea0003800000 */
.L_x_231:
        /* <DEDUP_REMOVED lines=12> */
.L_x_234:
[----:B------:R-:W-:Y:S05]  /*1a870*/  BSYNC B1 ;  /* 0x0000000000017941 */ /* 0x000fea0003800000 */
.L_x_233:
        /* <DEDUP_REMOVED lines=12> */
.L_x_236:
[----:B------:R-:W-:Y:S05]  /*1a940*/  BSYNC B1 ;  /* 0x0000000000017941 */ /* 0x000fea0003800000 */
.L_x_235:
        /* <DEDUP_REMOVED lines=12> */
.L_x_238:
[----:B------:R-:W-:Y:S05]  /*1aa10*/  BSYNC B1 ;  /* 0x0000000000017941 */ /* 0x000fea0003800000 */
.L_x_237:
        /* <DEDUP_REMOVED lines=12> */
.L_x_240:
[----:B------:R-:W-:Y:S05]  /*1aae0*/  BSYNC B1 ;  /* 0x0000000000017941 */ /* 0x000fea0003800000 */
.L_x_239:
        /* <DEDUP_REMOVED lines=12> */
.L_x_242:
[----:B------:R-:W-:Y:S05]  /*1abb0*/  BSYNC B1 ;  /* 0x0000000000017941 */ /* 0x000fea0003800000 */
.L_x_241:
        /* <DEDUP_REMOVED lines=12> */
.L_x_244:
[----:B------:R-:W-:Y:S05]  /*1ac80*/  BSYNC B1 ;  /* 0x0000000000017941 */ /* 0x000fea0003800000 */
.L_x_243:
        /* <DEDUP_REMOVED lines=12> */
.L_x_246:
[----:B------:R-:W-:Y:S05]  /*1ad50*/  BSYNC B1 ;  /* 0x0000000000017941 */ /* 0x000fea0003800000 */
.L_x_245:
        /* <DEDUP_REMOVED lines=12> */
.L_x_248:
[----:B------:R-:W-:Y:S05]  /*1ae20*/  BSYNC B1 ;  /* 0x0000000000017941 */ /* 0x000fea0003800000 */
.L_x_247:
        /* <DEDUP_REMOVED lines=12> */
.L_x_250:
[----:B------:R-:W-:Y:S05]  /*1aef0*/  BSYNC B1 ;  /* 0x0000000000017941 */ /* 0x000fea0003800000 */
.L_x_249:
[----:B0-----:R-:W2:Y:S01]  /*1af00*/  LDL.LU R5, [R1+0x200] ;  /* 0x0002000001057983 */ /* 0x001ea20000300800 */
[----:B-----5:R-:W-:Y:S01]  /*1af10*/  LOP3.LUT R4, R4, 0xff, RZ, 0xc0, !PT ;  /* 0x000000ff04047812 */ /* 0x020fe200078ec0ff */
[----:B------:R-:W-:Y:S01]  /*1af20*/  BSSY B1, `(.L_x_251) ;  /* 0x000000b000017945 */ /* 0x000fe20003800000 */
[----:B------:R-:W-:Y:S02]  /*1af30*/  ISETP.LT.OR P2, PT, R0, 0xda, !P0 ;  /* 0x000000da0000780c */ /* 0x000fe40004741670 */
[----:B------:R-:W-:-:S05]  /*1af40*/  F2FP.F16.E5M2.UNPACK_B R4, R4 ;  /* 0x00000004ff04723e */ /* 0x000fca00020004ff */
[----:B------:R-:W-:-:S05]  /*1af50*/  HADD2.F32 R4, -RZ, R4.H0_H0 ;  /* 0x20000004ff047230 */ /* 0x000fca0000004100 */
[----:B------:R-:W-:-:S04]  /*1af60*/  FMUL R4, R4, UR21 ;  /* 0x0000001504047c20 */ /* 0x000fc80008400000 */
[----:B--2---:R-:W-:-:S05]  /*1af70*/  FFMA R4, R5, UR20, R4 ;  /* 0x0000001405047c23 */ /* 0x004fca0008000004 */
[----:B------:R-:W-:Y:S02]  /*1af80*/  F2FP.SATFINITE.E5M2.F32.PACK_AB_MERGE_C R5, RZ, R4, RZ ;  /* 0x00000004ff05723e */ /* 0x000fe400048060ff */
[----:B------:R-:W-:-:S03]  /*1af90*/  PRMT R4, RZ, 0x7610, R4 ;  /* 0x00007610ff047816 */ /* 0x000fc60000000004 */
[----:B------:R0:W-:Y:S01]  /*1afa0*/  @!P3 STG.E.U8 desc[UR14][R24.64+0xd8], R5 ;  /* 0x0000d8051800b986 */ /* 0x0001e2000c10110e */
[----:B------:R-:W-:Y:S05]  /*1afb0*/  @P2 BRA `(.L_x_252) ;  /* 0x0000000000042947 */ /* 0x000fea0003800000 */
[----:B------:R2:W5:Y:S02]  /*1afc0*/  LDG.E.U8 R4, desc[UR14][R32.64+0xd9] ;  /* 0x0000d90e20047981 */ /* 0x000564000c1e1100 */
.L_x_252:
[----:B------:R-:W-:Y:S05]  /*1afd0*/  BSYNC B1 ;  /* 0x0000000000017941 */ /* 0x000fea0003800000 */
.L_x_251:
[----:B0-----:R-:W3:Y:S01]  /*1afe0*/  LDL.LU R5, [R1+0x204] ;  /* 0x0002040001057983 */ /* 0x001ee20000300800 */
[----:B-----5:R-:W-:Y:S01]  /*1aff0*/  LOP3.LUT R4, R4, 0xff, RZ, 0xc0, !PT ;  /* 0x000000ff04047812 */ /* 0x020fe200078ec0ff */
[----:B------:R-:W-:Y:S01]  /*1b000*/  BSSY B1, `(.L_x_253) ;  /* 0x000000b000017945 */ /* 0x000fe20003800000 */
[----:B------:R-:W-:Y:S02]  /*1b010*/  ISETP.LT.OR P3, PT, R0, 0xd9, !P1 ;  /* 0x000000d90000780c */ /* 0x000fe40004f61670 */
[----:B------:R-:W-:-:S05]  /*1b020*/  F2FP.F16.E5M2.UNPACK_B R4, R4 ;  /* 0x00000004ff04723e */ /* 0x000fca00020004ff */
[----:B------:R-:W-:-:S05]  /*1b030*/  HADD2.F32 R4, -RZ, R4.H0_H0 ;  /* 0x20000004ff047230 */ /* 0x000fca0000004100 */
[----:B------:R-:W-:-:S04]  /*1b040*/  FMUL R4, R4, UR21 ;  /* 0x0000001504047c20 */ /* 0x000fc80008400000 */
[----:B---3--:R-:W-:-:S05]  /*1b050*/  FFMA R4, R5, UR20, R4 ;  /* 0x0000001405047c23 */ /* 0x008fca0008000004 */
[----:B------:R-:W-:Y:S02]  /*1b060*/  F2FP.SATFINITE.E5M2.F32.PACK_AB_MERGE_C R5, RZ, R4, RZ ;  /* 0x00000004ff05723e */ /* 0x000fe400048060ff */
[----:B------:R-:W-:-:S03]  /*1b070*/  PRMT R4, RZ, 0x7610, R4 ;  /* 0x00007610ff047816 */ /* 0x000fc60000000004 */
[----:B------:R0:W-:Y:S01]  /*1b080*/  @!P2 STG.E.U8 desc[UR14][R24.64+0xd9], R5 ;  /* 0x0000d9051800a986 */ /* 0x0001e2000c10110e */
[----:B------:R-:W-:Y:S05]  /*1b090*/  @P3 BRA `(.L_x_254) ;  /* 0x0000000000043947 */ /* 0x000fea0003800000 */
[----:B------:R3:W5:Y:S02]  /*1b0a0*/  LDG.E.U8 R4, desc[UR14][R2.64+0xd8] ;  /* 0x0000d80e02047981 */ /* 0x000764000c1e1100 */
.L_x_254:
[----:B------:R-:W-:Y:S05]  /*1b0b0*/  BSYNC B1 ;  /* 0x0000000000017941 */ /* 0x000fea0003800000 */
.L_x_253:
        /* <DEDUP_REMOVED lines=13> */
.L_x_256:
[----:B------:R-:W-:Y:S05]  /*1b190*/  BSYNC B1 ;  /* 0x0000000000017941 */ /* 0x000fea0003800000 */
.L_x_255:
        /* <DEDUP_REMOVED lines=13> */
.L_x_258:
[----:B------:R-:W-:Y:S05]  /*1b270*/  BSYNC B1 ;  /* 0x0000000000017941 */ /* 0x000fea0003800000 */
.L_x_257:
        /* <DEDUP_REMOVED lines=13> */
.L_x_260:
[----:B------:R-:W-:Y:S05]  /*1b350*/  BSYNC B1 ;  /* 0x0000000000017941 */ /* 0x000fea0003800000 */
.L_x_259:
        /* <DEDUP_REMOVED lines=13> */
.L_x_262:
[----:B------:R-:W-:Y:S05]  /*1b430*/  BSYNC B1 ;  /* 0x0000000000017941 */ /* 0x000fea0003800000 */
.L_x_261:
        /* <DEDUP_REMOVED lines=13> */
.L_x_264:
[----:B------:R-:W-:Y:S05]  /*1b510*/  BSYNC B1 ;  /* 0x0000000000017941 */ /* 0x000fea0003800000 */
.L_x_263:
        /* <DEDUP_REMOVED lines=13> */
.L_x_266:
[----:B------:R-:W-:Y:S05]  /*1b5f0*/  BSYNC B1 ;  /* 0x0000000000017941 */ /* 0x000fea0003800000 */
.L_x_265:
        /* <DEDUP_REMOVED lines=13> */
.L_x_268:
[----:B------:R-:W-:Y:S05]  /*1b6d0*/  BSYNC B1 ;  /* 0x0000000000017941 */ /* 0x000fea0003800000 */
.L_x_267:
        /* <DEDUP_REMOVED lines=13> */
.L_x_270:
[----:B------:R-:W-:Y:S05]  /*1b7b0*/  BSYNC B1 ;  /* 0x0000000000017941 */ /* 0x000fea0003800000 */
.L_x_269:
        /* <DEDUP_REMOVED lines=13> */
.L_x_272:
[----:B------:R-:W-:Y:S05]  /*1b890*/  BSYNC B1 ;  /* 0x0000000000017941 */ /* 0x000fea0003800000 */
.L_x_271:
        /* <DEDUP_REMOVED lines=13> */
.L_x_274:
[----:B------:R-:W-:Y:S05]  /*1b970*/  BSYNC B1 ;  /* 0x0000000000017941 */ /* 0x000fea0003800000 */
.L_x_273:
        /* <DEDUP_REMOVED lines=13> */
.L_x_276:
[----:B------:R-:W-:Y:S05]  /*1ba50*/  BSYNC B1 ;  /* 0x0000000000017941 */ /* 0x000fea0003800000 */
.L_x_275:
        /* <DEDUP_REMOVED lines=13> */
.L_x_278:
[----:B------:R-:W-:Y:S05]  /*1bb30*/  BSYNC B1 ;  /* 0x0000000000017941 */ /* 0x000fea0003800000 */
.L_x_277:
        /* <DEDUP_REMOVED lines=13> */
.L_x_280:
[----:B------:R-:W-:Y:S05]  /*1bc10*/  BSYNC B1 ;  /* 0x0000000000017941 */ /* 0x000fea0003800000 */
.L_x_279:
        /* <DEDUP_REMOVED lines=13> */
.L_x_282:
[----:B------:R-:W-:Y:S05]  /*1bcf0*/  BSYNC B1 ;  /* 0x0000000000017941 */ /* 0x000fea0003800000 */
.L_x_281:
        /* <DEDUP_REMOVED lines=13> */
.L_x_284:
[----:B------:R-:W-:Y:S05]  /*1bdd0*/  BSYNC B1 ;  /* 0x0000000000017941 */ /* 0x000fea0003800000 */
.L_x_283:
        /* <DEDUP_REMOVED lines=13> */
.L_x_286:
[----:B------:R-:W-:Y:S05]  /*1beb0*/  BSYNC B1 ;  /* 0x0000000000017941 */ /* 0x000fea0003800000 */
.L_x_285:
        /* <DEDUP_REMOVED lines=13> */
.L_x_288:
[----:B------:R-:W-:Y:S05]  /*1bf90*/  BSYNC B1 ;  /* 0x0000000000017941 */ /* 0x000fea0003800000 */
.L_x_287:
[----:B------:R-:W2:Y:S01]  /*1bfa0*/  LDL.LU R7, [R1+0x24c] ;  /* 0x00024c0001077983 */ /* 0x000ea20000300800 */
[----:B-----5:R-:W-:Y:S01]  /*1bfb0*/  LOP3.LUT R4, R4, 0xff, RZ, 0xc0, !PT ;  /* 0x000000ff04047812 */ /* 0x020fe200078ec0ff */
[----:B------:R-:W-:Y:S01]  /*1bfc0*/  BSSY B1, `(.L_x_289) ;  /* 0x0000013000017945 */ /* 0x000fe20003800000 */
[----:B0-----:R-:W-:Y:S02]  /*1bfd0*/  IADD3 R5, P0, R35, 0x80, RZ ;  /* 0x0000008023057810 */ /* 0x001fe40007f1e0ff */
[----:B------:R-:W-:-:S03]  /*1bfe0*/  F2FP.F16.E5M2.UNPACK_B R4, R4 ;  /* 0x00000004ff04723e */ /* 0x000fc600020004ff */
[----:B--234-:R-:W-:Y:S01]  /*1bff0*/  IMAD.X R2, RZ, RZ, R37, P0 ;  /* 0x000000ffff027224 */ /* 0x01cfe200000e0625 */
[----:B------:R-:W-:Y:S01]  /*1c000*/  ISETP.GE.AND P0, PT, R34, 0x81, PT ;  /* 0x000000812200780c */ /* 0x000fe20003f06270 */
[----:B------:R-:W-:Y:S02]  /*1c010*/  HADD2.F32 R4, -RZ, R4.H0_H0 ;  /* 0x20000004ff047230 */ /* 0x000fe40000004100 */
[----:B------:R-:W-:Y:S01]  /*1c020*/  IMAD R6, R2, UR6, RZ ;  /* 0x0000000602067c24 */ /* 0x000fe2000f8e02ff */
[----:B------:R-:W-:Y:S01]  /*1c030*/  ISETP.LT.OR P3, PT, R0, 0x1, !P0 ;  /* 0x000000010000780c */ /* 0x000fe20004761670 */
[----:B------:R-:W-:-:S04]  /*1c040*/  IMAD.WIDE.U32 R2, R5, UR6, R38 ;  /* 0x0000000605027c25 */ /* 0x000fc8000f8e0026 */
[----:B------:R-:W-:Y:S01]  /*1c050*/  FMUL R4, R4, UR21 ;  /* 0x0000001504047c20 */ /* 0x000fe20008400000 */
[----:B------:R-:W-:Y:S01]  /*1c060*/  IMAD R5, R5, UR7, R6 ;  /* 0x0000000705057c24 */ /* 0x000fe2000f8e0206 */
[----:B------:R-:W-:-:S04]  /*1c070*/  IADD3 R2, P2, R2, UR8, RZ ;  /* 0x0000000802027c10 */ /* 0x000fc8000ff5e0ff */
[----:B------:R-:W-:Y:S01]  /*1c080*/  IADD3.X R3, R3, UR9, R5, P2, !PT ;  /* 0x0000000903037c10 */ /* 0x000fe200097fe405 */
[----:B------:R-:W-:-:S05]  /*1c090*/  FFMA R4, R7, UR20, R4 ;  /* 0x0000001407047c23 */ /* 0x000fca0008000004 */
[----:B------:R-:W-:Y:S02]  /*1c0a0*/  F2FP.SATFINITE.E5M2.F32.PACK_AB_MERGE_C R7, RZ, R4, RZ ;  /* 0x00000004ff07723e */ /* 0x000fe400048060ff */
[----:B------:R-:W-:-:S03]  /*1c0b0*/  PRMT R4, RZ, 0x7610, R4 ;  /* 0x00007610ff047816 */ /* 0x000fc60000000004 */
[----:B------:R0:W-:Y:S01]  /*1c0c0*/  @!P1 STG.E.U8 desc[UR14][R26.64+0xf9], R7 ;  /* 0x0000f9071a009986 */ /* 0x0001e2000c10110e */
[----:B------:R-:W-:Y:S05]  /*1c0d0*/  @P3 BRA `(.L_x_290) ;  /* 0x0000000000043947 */ /* 0x000fea0003800000 */
[----:B------:R2:W5:Y:S02]  /*1c0e0*/  LDG.E.U8 R4, desc[UR14][R2.64] ;  /* 0x0000000e02047981 */ /* 0x000564000c1e1100 */
.L_x_290:
[----:B------:R-:W-:Y:S05]  /*1c0f0*/  BSYNC B1 ;  /* 0x0000000000017941 */ /* 0x000fea0003800000 */
.L_x_289:
[----:B------:R-:W3:Y:S01]  /*1c100*/  LDL.LU R5, [R1+0x250] ;  /* 0x0002500001057983 */ /* 0x000ee20000300800 */
        /* <DEDUP_REMOVED lines=12> */
.L_x_292:
[----:B------:R-:W-:Y:S05]  /*1c1d0*/  BSYNC B1 ;  /* 0x0000000000017941 */ /* 0x000fea0003800000 */
.L_x_291:
[----:B---3--:R-:W3:Y:S01]  /*1c1e0*/  LDL.LU R5, [R1+0x254] ;  /* 0x0002540001057983 */ /* 0x008ee20000300800 */
[----:B-----5:R-:W-:Y:S01]  /*1c1f0*/  LOP3.LUT R4, R4, 0xff, RZ, 0xc0, !PT ;  /* 0x000000ff04047812 */ /* 0x020fe200078ec0ff */
[----:B------:R-:W-:Y:S01]  /*1c200*/  BSSY B1, `(.L_x_293) ;  /* 0x0000013000017945 */ /* 0x000fe20003800000 */
[----:B------:R-:W-:Y:S02]  /*1c210*/  IADD3 R35, P1, R35, 0x88, RZ ;  /* 0x0000008823237810 */ /* 0x000fe40007f3e0ff */
[----:B------:R-:W-:Y:S02]  /*1c220*/  F2FP.F16.E5M2.UNPACK_B R4, R4 ;  /* 0x00000004ff04723e */ /* 0x000fe400020004ff */
[----:B------:R-:W-:Y:S01]  /*1c230*/  PRMT R6, RZ, 0x7610, R6 ;  /* 0x00007610ff067816 */ /* 0x000fe20000000006 */
[----:B------:R-:W-:Y:S01]  /*1c240*/  IMAD.X R36, RZ, RZ, R37, P1 ;  /* 0x000000ffff247224 */ /* 0x000fe200008e0625 */
[----:B------:R-:W-:Y:S01]  /*1c250*/  ISETP.GE.AND P1, PT, R34, 0x89, PT ;  /* 0x000000892200780c */ /* 0x000fe20003f26270 */
[----:B------:R-:W-:-:S02]  /*1c260*/  HADD2.F32 R4, -RZ, R4.H0_H0 ;  /* 0x20000004ff047230 */ /* 0x000fc40000004100 */
[----:B------:R-:W-:Y:S01]  /*1c270*/  IMAD R36, R36, UR6, RZ ;  /* 0x0000000624247c24 */ /* 0x000fe2000f8e02ff */
[----:B------:R-:W-:Y:S01]  /*1c280*/  ISETP.LT.OR P5, PT, R0, 0x1, !P1 ;  /* 0x000000010000780c */ /* 0x000fe20004fa1670 */
[----:B------:R-:W-:-:S04]  /*1c290*/  IMAD.WIDE.U32 R38, R35, UR6, R38 ;  /* 0x0000000623267c25 */ /* 0x000fc8000f8e0026 */
[----:B------:R-:W-:Y:S01]  /*1c2a0*/  FMUL R4, R4, UR21 ;  /* 0x0000001504047c20 */ /* 0x000fe20008400000 */
[----:B------:R-:W-:-:S03]  /*1c2b0*/  IMAD R35, R35, UR7, R36 ;  /* 0x0000000723237c24 */ /* 0x000fc6000f8e0224 */
[----:B---3--:R-:W-:Y:S01]  /*1c2c0*/  FFMA R5, R5, UR20, R4 ;  /* 0x0000001405057c23 */ /* 0x008fe20008000004 */
[----:B------:R-:W-:-:S04]  /*1c2d0*/  IADD3 R4, P3, R38, UR8, RZ ;  /* 0x0000000826047c10 */ /* 0x000fc8000ff7e0ff */
[----:B0-----:R-:W-:Y:S02]  /*1c2e0*/  F2FP.SATFINITE.E5M2.F32.PACK_AB_MERGE_C R7, RZ, R5, RZ ;  /* 0x00000005ff07723e */ /* 0x001fe400048060ff */
[----:B------:R-:W-:-:S03]  /*1c2f0*/  IADD3.X R5, R39, UR9, R35, P3, !PT ;  /* 0x0000000927057c10 */ /* 0x000fc60009ffe423 */
[----:B------:R0:W-:Y:S01]  /*1c300*/  @!P2 STG.E.U8 desc[UR14][R30.64+0x1], R7 ;  /* 0x000001071e00a986 */ /* 0x0001e2000c10110e */
[----:B------:R-:W-:Y:S05]  /*1c310*/  @P5 BRA `(.L_x_294) ;  /* 0x0000000000045947 */ /* 0x000fea0003800000 */
[----:B------:R3:W5:Y:S02]  /*1c320*/  LDG.E.U8 R6, desc[UR14][R4.64] ;  /* 0x0000000e04067981 */ /* 0x000764000c1e1100 */
.L_x_294:
[----:B------:R-:W-:Y:S05]  /*1c330*/  BSYNC B1 ;  /* 0x0000000000017941 */ /* 0x000fea0003800000 */
.L_x_293:
        /* <DEDUP_REMOVED lines=13> */
.L_x_296:
[----:B------:R-:W-:Y:S05]  /*1c410*/  BSYNC B1 ;  /* 0x0000000000017941 */ /* 0x000fea0003800000 */
.L_x_295:
        /* <DEDUP_REMOVED lines=13> */
.L_x_298:
[----:B------:R-:W-:Y:S05]  /*1c4f0*/  BSYNC B1 ;  /* 0x0000000000017941 */ /* 0x000fea0003800000 */
.L_x_297:
        /* <DEDUP_REMOVED lines=13> */
.L_x_300:
[----:B------:R-:W-:Y:S05]  /*1c5d0*/  BSYNC B1 ;  /* 0x0000000000017941 */ /* 0x000fea0003800000 */
.L_x_299:
        /* <DEDUP_REMOVED lines=13> */
.L_x_302:
[----:B------:R-:W-:Y:S05]  /*1c6b0*/  BSYNC B1 ;  /* 0x0000000000017941 */ /* 0x000fea0003800000 */
.L_x_301:
        /* <DEDUP_REMOVED lines=13> */
.L_x_304:
[----:B------:R-:W-:Y:S05]  /*1c790*/  BSYNC B1 ;  /* 0x0000000000017941 */ /* 0x000fea0003800000 */
.L_x_303:
        /* <DEDUP_REMOVED lines=13> */
.L_x_306:
[----:B------:R-:W-:Y:S05]  /*1c870*/  BSYNC B1 ;  /* 0x0000000000017941 */ /* 0x000fea0003800000 */
.L_x_305:
        /* <DEDUP_REMOVED lines=13> */
.L_x_308:
[----:B------:R-:W-:Y:S05]  /*1c950*/  BSYNC B1 ;  /* 0x0000000000017941 */ /* 0x000fea0003800000 */
.L_x_307:
        /* <DEDUP_REMOVED lines=13> */
.L_x_310:
[----:B------:R-:W-:Y:S05]  /*1ca30*/  BSYNC B1 ;  /* 0x0000000000017941 */ /* 0x000fea0003800000 */
.L_x_309:
        /* <DEDUP_REMOVED lines=13> */
.L_x_312:
[----:B------:R-:W-:Y:S05]  /*1cb10*/  BSYNC B1 ;  /* 0x0000000000017941 */ /* 0x000fea0003800000 */
.L_x_311:
        /* <DEDUP_REMOVED lines=13> */
.L_x_314:
[----:B------:R-:W-:Y:S05]  /*1cbf0*/  BSYNC B1 ;  /* 0x0000000000017941 */ /* 0x000fea0003800000 */
.L_x_313:
        /* <DEDUP_REMOVED lines=13> */
.L_x_316:
[----:B------:R-:W-:Y:S05]  /*1ccd0*/  BSYNC B1 ;  /* 0x0000000000017941 */ /* 0x000fea0003800000 */
.L_x_315:
        /* <DEDUP_REMOVED lines=13> */
.L_x_318:
[----:B------:R-:W-:Y:S05]  /*1cdb0*/  BSYNC B1 ;  /* 0x0000000000017941 */ /* 0x000fea0003800000 */
.L_x_317:
        /* <DEDUP_REMOVED lines=13> */
.L_x_320:
[----:B------:R-:W-:Y:S05]  /*1ce90*/  BSYNC B1 ;  /* 0x0000000000017941 */ /* 0x000fea0003800000 */
.L_x_319:
        /* <DEDUP_REMOVED lines=13> */
.L_x_322:
[----:B------:R-:W-:Y:S05]  /*1cf70*/  BSYNC B1 ;  /* 0x0000000000017941 */ /* 0x000fea0003800000 */
.L_x_321:
        /* <DEDUP_REMOVED lines=13> */
.L_x_324:
[----:B------:R-:W-:Y:S05]  /*1d050*/  BSYNC B1 ;  /* 0x0000000000017941 */ /* 0x000fea0003800000 */
.L_x_323:
        /* <DEDUP_REMOVED lines=13> */
.L_x_326:
[----:B------:R-:W-:Y:S05]  /*1d130*/  BSYNC B1 ;  /* 0x0000000000017941 */ /* 0x000fea0003800000 */
.L_x_325:
        /* <DEDUP_REMOVED lines=13> */
.L_x_328:
[----:B------:R-:W-:Y:S05]  /*1d210*/  BSYNC B1 ;  /* 0x0000000000017941 */ /* 0x000fea0003800000 */
.L_x_327:
        /* <DEDUP_REMOVED lines=13> */
.L_x_330:
[----:B------:R-:W-:Y:S05]  /*1d2f0*/  BSYNC B1 ;  /* 0x0000000000017941 */ /* 0x000fea0003800000 */
.L_x_329:
        /* <DEDUP_REMOVED lines=13> */
.L_x_332:
[----:B------:R-:W-:Y:S05]  /*1d3d0*/  BSYNC B1 ;  /* 0x0000000000017941 */ /* 0x000fea0003800000 */
.L_x_331:
        /* <DEDUP_REMOVED lines=13> */
.L_x_334:
[----:B------:R-:W-:Y:S05]  /*1d4b0*/  BSYNC B1 ;  /* 0x0000000000017941 */ /* 0x000fea0003800000 */
.L_x_333:
        /* <DEDUP_REMOVED lines=13> */
.L_x_336:
[----:B------:R-:W-:Y:S05]  /*1d590*/  BSYNC B1 ;  /* 0x0000000000017941 */ /* 0x000fea0003800000 */
.L_x_335:
        /* <DEDUP_REMOVED lines=13> */
.L_x_338:
[----:B------:R-:W-:Y:S05]  /*1d670*/  BSYNC B1 ;  /* 0x0000000000017941 */ /* 0x000fea0003800000 */
.L_x_337:
        /* <DEDUP_REMOVED lines=13> */
.L_x_340:
[----:B------:R-:W-:Y:S05]  /*1d750*/  BSYNC B1 ;  /* 0x0000000000017941 */ /* 0x000fea0003800000 */
.L_x_339:
        /* <DEDUP_REMOVED lines=13> */
.L_x_342:
[----:B------:R-:W-:Y:S05]  /*1d830*/  BSYNC B1 ;  /* 0x0000000000017941 */ /* 0x000fea0003800000 */
.L_x_341:
        /* <DEDUP_REMOVED lines=13> */
.L_x_344:
[----:B------:R-:W-:Y:S05]  /*1d910*/  BSYNC B1 ;  /* 0x0000000000017941 */ /* 0x000fea0003800000 */
.L_x_343:
        /* <DEDUP_REMOVED lines=13> */
.L_x_346:
[----:B------:R-:W-:Y:S05]  /*1d9f0*/  BSYNC B1 ;  /* 0x0000000000017941 */ /* 0x000fea0003800000 */
.L_x_345:
        /* <DEDUP_REMOVED lines=13> */
.L_x_348:
[----:B------:R-:W-:Y:S05]  /*1dad0*/  BSYNC B1 ;  /* 0x0000000000017941 */ /* 0x000fea0003800000 */
.L_x_347:
        /* <DEDUP_REMOVED lines=13> */
.L_x_350:
[----:B------:R-:W-:Y:S05]  /*1dbb0*/  BSYNC B1 ;  /* 0x0000000000017941 */ /* 0x000fea0003800000 */
.L_x_349:
        /* <DEDUP_REMOVED lines=13> */
.L_x_352:
[----:B------:R-:W-:Y:S05]  /*1dc90*/  BSYNC B1 ;  /* 0x0000000000017941 */ /* 0x000fea0003800000 */
.L_x_351:
        /* <DEDUP_REMOVED lines=13> */
.L_x_354:
[----:B------:R-:W-:Y:S05]  /*1dd70*/  BSYNC B1 ;  /* 0x0000000000017941 */ /* 0x000fea0003800000 */
.L_x_353:
        /* <DEDUP_REMOVED lines=13> */
.L_x_356:
[----:B------:R-:W-:Y:S05]  /*1de50*/  BSYNC B1 ;  /* 0x0000000000017941 */ /* 0x000fea0003800000 */
.L_x_355:
        /* <DEDUP_REMOVED lines=13> */
.L_x_358:
[----:B------:R-:W-:Y:S05]  /*1df30*/  BSYNC B1 ;  /* 0x0000000000017941 */ /* 0x000fea0003800000 */
.L_x_357:
        /* <DEDUP_REMOVED lines=13> */
.L_x_360:
[----:B------:R-:W-:Y:S05]  /*1e010*/  BSYNC B1 ;  /* 0x0000000000017941 */ /* 0x000fea0003800000 */
.L_x_359:
        /* <DEDUP_REMOVED lines=13> */
.L_x_362:
[----:B------:R-:W-:Y:S05]  /*1e0f0*/  BSYNC B1 ;  /* 0x0000000000017941 */ /* 0x000fea0003800000 */
.L_x_361:
        /* <DEDUP_REMOVED lines=13> */
.L_x_364:
[----:B------:R-:W-:Y:S05]  /*1e1d0*/  BSYNC B1 ;  /* 0x0000000000017941 */ /* 0x000fea0003800000 */
.L_x_363:
        /* <DEDUP_REMOVED lines=13> */
.L_x_366:
[----:B------:R-:W-:Y:S05]  /*1e2b0*/  BSYNC B1 ;  /* 0x0000000000017941 */ /* 0x000fea0003800000 */
.L_x_365:
        /* <DEDUP_REMOVED lines=13> */
.L_x_368:
[----:B------:R-:W-:Y:S05]  /*1e390*/  BSYNC B1 ;  /* 0x0000000000017941 */ /* 0x000fea0003800000 */
.L_x_367:
        /* <DEDUP_REMOVED lines=13> */
.L_x_370:
[----:B------:R-:W-:Y:S05]  /*1e470*/  BSYNC B1 ;  /* 0x0000000000017941 */ /* 0x000fea0003800000 */
.L_x_369:
        /* <DEDUP_REMOVED lines=13> */
.L_x_372:
[----:B------:R-:W-:Y:S05]  /*1e550*/  BSYNC B1 ;  /* 0x0000000000017941 */ /* 0x000fea0003800000 */
.L_x_371:
        /* <DEDUP_REMOVED lines=13> */
.L_x_374:
[----:B------:R-:W-:Y:S05]  /*1e630*/  BSYNC B1 ;  /* 0x0000000000017941 */ /* 0x000fea0003800000 */
.L_x_373:
        /* <DEDUP_REMOVED lines=13> */
.L_x_376:
[----:B------:R-:W-:Y:S05]  /*1e710*/  BSYNC B1 ;  /* 0x0000000000017941 */ /* 0x000fea0003800000 */
.L_x_375:
        /* <DEDUP_REMOVED lines=13> */
.L_x_378:
[----:B------:R-:W-:Y:S05]  /*1e7f0*/  BSYNC B1 ;  /* 0x0000000000017941 */ /* 0x000fea0003800000 */
.L_x_377:
        /* <DEDUP_REMOVED lines=13> */
.L_x_380:
[----:B------:R-:W-:Y:S05]  /*1e8d0*/  BSYNC B1 ;  /* 0x0000000000017941 */ /* 0x000fea0003800000 */
.L_x_379:
        /* <DEDUP_REMOVED lines=13> */
.L_x_382:
[----:B------:R-:W-:Y:S05]  /*1e9b0*/  BSYNC B1 ;  /* 0x0000000000017941 */ /* 0x000fea0003800000 */
.L_x_381:
        /* <DEDUP_REMOVED lines=13> */
.L_x_384:
[----:B------:R-:W-:Y:S05]  /*1ea90*/  BSYNC B1 ;  /* 0x0000000000017941 */ /* 0x000fea0003800000 */
.L_x_383:
        /* <DEDUP_REMOVED lines=13> */
.L_x_386:
[----:B------:R-:W-:Y:S05]  /*1eb70*/  BSYNC B1 ;  /* 0x0000000000017941 */ /* 0x000fea0003800000 */
.L_x_385:
        /* <DEDUP_REMOVED lines=13> */
.L_x_388:
[----:B------:R-:W-:Y:S05]  /*1ec50*/  BSYNC B1 ;  /* 0x0000000000017941 */ /* 0x000fea0003800000 */
.L_x_387:
        /* <DEDUP_REMOVED lines=13> */
.L_x_390:
[----:B------:R-:W-:Y:S05]  /*1ed30*/  BSYNC B1 ;  /* 0x0000000000017941 */ /* 0x000fea0003800000 */
.L_x_389:
        /* <DEDUP_REMOVED lines=13> */
.L_x_392:
[----:B------:R-:W-:Y:S05]  /*1ee10*/  BSYNC B1 ;  /* 0x0000000000017941 */ /* 0x000fea0003800000 */
.L_x_391:
        /* <DEDUP_REMOVED lines=13> */
.L_x_394:
[----:B------:R-:W-:Y:S05]  /*1eef0*/  BSYNC B1 ;  /* 0x0000000000017941 */ /* 0x000fea0003800000 */
.L_x_393:
        /* <DEDUP_REMOVED lines=13> */
.L_x_396:
[----:B------:R-:W-:Y:S05]  /*1efd0*/  BSYNC B1 ;  /* 0x0000000000017941 */ /* 0x000fea0003800000 */
.L_x_395:
        /* <DEDUP_REMOVED lines=13> */
.L_x_398:
[----:B------:R-:W-:Y:S05]  /*1f0b0*/  BSYNC B1 ;  /* 0x0000000000017941 */ /* 0x000fea0003800000 */
.L_x_397:
        /* <DEDUP_REMOVED lines=13> */
.L_x_400:
[----:B------:R-:W-:Y:S05]  /*1f190*/  BSYNC B1 ;  /* 0x0000000000017941 */ /* 0x000fea0003800000 */
.L_x_399:
        /* <DEDUP_REMOVED lines=13> */
.L_x_402:
[----:B------:R-:W-:Y:S05]  /*1f270*/  BSYNC B1 ;  /* 0x0000000000017941 */ /* 0x000fea0003800000 */
.L_x_401:
        /* <DEDUP_REMOVED lines=13> */
.L_x_404:
[----:B------:R-:W-:Y:S05]  /*1f350*/  BSYNC B1 ;  /* 0x0000000000017941 */ /* 0x000fea0003800000 */
.L_x_403:
        /* <DEDUP_REMOVED lines=13> */
.L_x_406:
[----:B------:R-:W-:Y:S05]  /*1f430*/  BSYNC B1 ;  /* 0x0000000000017941 */ /* 0x000fea0003800000 */
.L_x_405:
        /* <DEDUP_REMOVED lines=13> */
.L_x_408:
[----:B------:R-:W-:Y:S05]  /*1f510*/  BSYNC B1 ;  /* 0x0000000000017941 */ /* 0x000fea0003800000 */
.L_x_407:
        /* <DEDUP_REMOVED lines=13> */
.L_x_410:
[----:B------:R-:W-:Y:S05]  /*1f5f0*/  BSYNC B1 ;  /* 0x0000000000017941 */ /* 0x000fea0003800000 */
.L_x_409:
        /* <DEDUP_REMOVED lines=13> */
.L_x_412:
[----:B------:R-:W-:Y:S05]  /*1f6d0*/  BSYNC B1 ;  /* 0x0000000000017941 */ /* 0x000fea0003800000 */
.L_x_411:
        /* <DEDUP_REMOVED lines=13> */
.L_x_414:
[----:B------:R-:W-:Y:S05]  /*1f7b0*/  BSYNC B1 ;  /* 0x0000000000017941 */ /* 0x000fea0003800000 */
.L_x_413:
        /* <DEDUP_REMOVED lines=13> */
.L_x_416:
[----:B------:R-:W-:Y:S05]  /*1f890*/  BSYNC B1 ;  /* 0x0000000000017941 */ /* 0x000fea0003800000 */
.L_x_415:
        /* <DEDUP_REMOVED lines=13> */
.L_x_418:
[----:B------:R-:W-:Y:S05]  /*1f970*/  BSYNC B1 ;  /* 0x0000000000017941 */ /* 0x000fea0003800000 */
.L_x_417:
        /* <DEDUP_REMOVED lines=13> */
.L_x_420:
[----:B------:R-:W-:Y:S05]  /*1fa50*/  BSYNC B1 ;  /* 0x0000000000017941 */ /* 0x000fea0003800000 */
.L_x_419:
        /* <DEDUP_REMOVED lines=13> */
.L_x_422:
[----:B------:R-:W-:Y:S05]  /*1fb30*/  BSYNC B1 ;  /* 0x0000000000017941 */ /* 0x000fea0003800000 */
.L_x_421:
        /* <DEDUP_REMOVED lines=13> */
.L_x_424:
[----:B------:R-:W-:Y:S05]  /*1fc10*/  BSYNC B1 ;  /* 0x0000000000017941 */ /* 0x000fea0003800000 */
.L_x_423:
        /* <DEDUP_REMOVED lines=13> */
.L_x_426:
[----:B------:R-:W-:Y:S05]  /*1fcf0*/  BSYNC B1 ;  /* 0x0000000000017941 */ /* 0x000fea0003800000 */
.L_x_425:
        /* <DEDUP_REMOVED lines=13> */
.L_x_428:
[----:B------:R-:W-:Y:S05]  /*1fdd0*/  BSYNC B1 ;  /* 0x0000000000017941 */ /* 0x000fea0003800000 */
.L_x_427:
        /* <DEDUP_REMOVED lines=13> */
.L_x_430:
[----:B------:R-:W-:Y:S05]  /*1feb0*/  BSYNC B1 ;  /* 0x0000000000017941 */ /* 0x000fea0003800000 */
.L_x_429:
        /* <DEDUP_REMOVED lines=13> */
.L_x_432:
[----:B------:R-:W-:Y:S05]  /*1ff90*/  BSYNC B1 ;  /* 0x0000000000017941 */ /* 0x000fea0003800000 */
.L_x_431:
        /* <DEDUP_REMOVED lines=13> */
.L_x_434:
[----:B------:R-:W-:Y:S05]  /*20070*/  BSYNC B1 ;  /* 0x0000000000017941 */ /* 0x000fea0003800000 */
.L_x_433:
        /* <DEDUP_REMOVED lines=13> */
.L_x_436:
[----:B------:R-:W-:Y:S05]  /*20150*/  BSYNC B1 ;  /* 0x0000000000017941 */ /* 0x000fea0003800000 */
.L_x_435:
        /* <DEDUP_REMOVED lines=13> */
.L_x_438:
[----:B------:R-:W-:Y:S05]  /*20230*/  BSYNC B1 ;  /* 0x0000000000017941 */ /* 0x000fea0003800000 */
.L_x_437:
        /* <DEDUP_REMOVED lines=13> */
.L_x_440:
[----:B------:R-:W-:Y:S05]  /*20310*/  BSYNC B1 ;  /* 0x0000000000017941 */ /* 0x000fea0003800000 */
.L_x_439:
        /* <DEDUP_REMOVED lines=13> */
.L_x_442:
[----:B------:R-:W-:Y:S05]  /*203f0*/  BSYNC B1 ;  /* 0x0000000000017941 */ /* 0x000fea0003800000 */
.L_x_441:
        /* <DEDUP_REMOVED lines=13> */
.L_x_444:
[----:B------:R-:W-:Y:S05]  /*204d0*/  BSYNC B1 ;  /* 0x0000000000017941 */ /* 0x000fea0003800000 */
.L_x_443:
        /* <DEDUP_REMOVED lines=13> */
.L_x_446:
[----:B------:R-:W-:Y:S05]  /*205b0*/  BSYNC B1 ;  /* 0x0000000000017941 */ /* 0x000fea0003800000 */
.L_x_445:
        /* <DEDUP_REMOVED lines=13> */
.L_x_448:
[----:B------:R-:W-:Y:S05]  /*20690*/  BSYNC B1 ;  /* 0x0000000000017941 */ /* 0x000fea0003800000 */
.L_x_447:
        /* <DEDUP_REMOVED lines=13> */
.L_x_450:
[----:B------:R-:W-:Y:S05]  /*20770*/  BSYNC B1 ;  /* 0x0000000000017941 */ /* 0x000fea0003800000 */
.L_x_449:
        /* <DEDUP_REMOVED lines=13> */
.L_x_452:
[----:B------:R-:W-:Y:S05]  /*20850*/  BSYNC B1 ;  /* 0x0000000000017941 */ /* 0x000fea0003800000 */
.L_x_451:
        /* <DEDUP_REMOVED lines=13> */
.L_x_454:
[----:B------:R-:W-:Y:S05]  /*20930*/  BSYNC B1 ;  /* 0x0000000000017941 */ /* 0x000fea0003800000 */
.L_x_453:
        /* <DEDUP_REMOVED lines=13> */
.L_x_456:
[----:B------:R-:W-:Y:S05]  /*20a10*/  BSYNC B1 ;  /* 0x0000000000017941 */ /* 0x000fea0003800000 */
.L_x_455:
        /* <DEDUP_REMOVED lines=13> */
.L_x_458:
[----:B------:R-:W-:Y:S05]  /*20af0*/  BSYNC B1 ;  /* 0x0000000000017941 */ /* 0x000fea0003800000 */
.L_x_457:
        /* <DEDUP_REMOVED lines=13> */
.L_x_460:
[----:B------:R-:W-:Y:S05]  /*20bd0*/  BSYNC B1 ;  /* 0x0000000000017941 */ /* 0x000fea0003800000 */
.L_x_459:
        /* <DEDUP_REMOVED lines=13> */
.L_x_462:
[----:B------:R-:W-:Y:S05]  /*20cb0*/  BSYNC B1 ;  /* 0x0000000000017941 */ /* 0x000fea0003800000 */
.L_x_461:
        /* <DEDUP_REMOVED lines=13> */
.L_x_464:
[----:B------:R-:W-:Y:S05]  /*20d90*/  BSYNC B1 ;  /* 0x0000000000017941 */ /* 0x000fea0003800000 */
.L_x_463:
        /* <DEDUP_REMOVED lines=13> */
.L_x_466:
[----:B------:R-:W-:Y:S05]  /*20e70*/  BSYNC B1 ;  /* 0x0000000000017941 */ /* 0x000fea0003800000 */
.L_x_465:
        /* <DEDUP_REMOVED lines=13> */
.L_x_468:
[----:B------:R-:W-:Y:S05]  /*20f50*/  BSYNC B1 ;  /* 0x0000000000017941 */ /* 0x000fea0003800000 */
.L_x_467:
        /* <DEDUP_REMOVED lines=13> */
.L_x_470:
[----:B------:R-:W-:Y:S05]  /*21030*/  BSYNC B1 ;  /* 0x0000000000017941 */ /* 0x000fea0003800000 */
.L_x_469:
        /* <DEDUP_REMOVED lines=13> */
.L_x_472:
[----:B------:R-:W-:Y:S05]  /*21110*/  BSYNC B1 ;  /* 0x0000000000017941 */ /* 0x000fea0003800000 */
.L_x_471:
        /* <DEDUP_REMOVED lines=13> */
.L_x_474:
[----:B------:R-:W-:Y:S05]  /*211f0*/  BSYNC B1 ;  /* 0x0000000000017941 */ /* 0x000fea0003800000 */
.L_x_473:
        /* <DEDUP_REMOVED lines=13> */
.L_x_476:
[----:B------:R-:W-:Y:S05]  /*212d0*/  BSYNC B1 ;  /* 0x0000000000017941 */ /* 0x000fea0003800000 */
.L_x_475:
        /* <DEDUP_REMOVED lines=13> */
.L_x_478:
[----:B------:R-:W-:Y:S05]  /*213b0*/  BSYNC B1 ;  /* 0x0000000000017941 */ /* 0x000fea0003800000 */
.L_x_477:
        /* <DEDUP_REMOVED lines=13> */
.L_x_480:
[----:B------:R-:W-:Y:S05]  /*21490*/  BSYNC B1 ;  /* 0x0000000000017941 */ /* 0x000fea0003800000 */
.L_x_479:
        /* <DEDUP_REMOVED lines=13> */
.L_x_482:
[----:B------:R-:W-:Y:S05]  /*21570*/  BSYNC B1 ;  /* 0x0000000000017941 */ /* 0x000fea0003800000 */
.L_x_481:
        /* <DEDUP_REMOVED lines=13> */
.L_x_484:
[----:B------:R-:W-:Y:S05]  /*21650*/  BSYNC B1 ;  /* 0x0000000000017941 */ /* 0x000fea0003800000 */
.L_x_483:
        /* <DEDUP_REMOVED lines=13> */
.L_x_486:
[----:B------:R-:W-:Y:S05]  /*21730*/  BSYNC B1 ;  /* 0x0000000000017941 */ /* 0x000fea0003800000 */
.L_x_485:
        /* <DEDUP_REMOVED lines=13> */
.L_x_488:
[----:B------:R-:W-:Y:S05]  /*21810*/  BSYNC B1 ;  /* 0x0000000000017941 */ /* 0x000fea0003800000 */
.L_x_487:
        /* <DEDUP_REMOVED lines=13> */
.L_x_490:
[----:B------:R-:W-:Y:S05]  /*218f0*/  BSYNC B1 ;  /* 0x0000000000017941 */ /* 0x000fea0003800000 */
.L_x_489:
        /* <DEDUP_REMOVED lines=13> */
.L_x_492:
[----:B------:R-:W-:Y:S05]  /*219d0*/  BSYNC B1 ;  /* 0x0000000000017941 */ /* 0x000fea0003800000 */
.L_x_491:
        /* <DEDUP_REMOVED lines=13> */
.L_x_494:
[----:B------:R-:W-:Y:S05]  /*21ab0*/  BSYNC B1 ;  /* 0x0000000000017941 */ /* 0x000fea0003800000 */
.L_x_493:
        /* <DEDUP_REMOVED lines=13> */
.L_x_496:
[----:B------:R-:W-:Y:S05]  /*21b90*/  BSYNC B1 ;  /* 0x0000000000017941 */ /* 0x000fea0003800000 */
.L_x_495:
        /* <DEDUP_REMOVED lines=13> */
.L_x_498:
[----:B------:R-:W-:Y:S05]  /*21c70*/  BSYNC B1 ;  /* 0x0000000000017941 */ /* 0x000fea0003800000 */
.L_x_497:
        /* <DEDUP_REMOVED lines=13> */
.L_x_500:
[----:B------:R-:W-:Y:S05]  /*21d50*/  BSYNC B1 ;  /* 0x0000000000017941 */ /* 0x000fea0003800000 */
.L_x_499:
        /* <DEDUP_REMOVED lines=13> */
.L_x_502:
[----:B------:R-:W-:Y:S05]  /*21e30*/  BSYNC B1 ;  /* 0x0000000000017941 */ /* 0x000fea0003800000 */
.L_x_501:
        /* <DEDUP_REMOVED lines=13> */
.L_x_504:
[----:B------:R-:W-:Y:S05]  /*21f10*/  BSYNC B1 ;  /* 0x0000000000017941 */ /* 0x000fea0003800000 */
.L_x_503:
        /* <DEDUP_REMOVED lines=13> */
.L_x_506:
[----:B------:R-:W-:Y:S05]  /*21ff0*/  BSYNC B1 ;  /* 0x0000000000017941 */ /* 0x000fea0003800000 */
.L_x_505:
        /* <DEDUP_REMOVED lines=13> */
.L_x_508:
[----:B------:R-:W-:Y:S05]  /*220d0*/  BSYNC B1 ;  /* 0x0000000000017941 */ /* 0x000fea0003800000 */
.L_x_507:
        /* <DEDUP_REMOVED lines=13> */
.L_x_510:
[----:B------:R-:W-:Y:S05]  /*221b0*/  BSYNC B1 ;  /* 0x0000000000017941 */ /* 0x000fea0003800000 */
.L_x_509:
        /* <DEDUP_REMOVED lines=13> */
.L_x_512:
[----:B------:R-:W-:Y:S05]  /*22290*/  BSYNC B1 ;  /* 0x0000000000017941 */ /* 0x000fea0003800000 */
.L_x_511:
        /* <DEDUP_REMOVED lines=13> */
.L_x_514:
[----:B------:R-:W-:Y:S05]  /*22370*/  BSYNC B1 ;  /* 0x0000000000017941 */ /* 0x000fea0003800000 */
.L_x_513:
        /* <DEDUP_REMOVED lines=13> */
.L_x_516:
[----:B------:R-:W-:Y:S05]  /*22450*/  BSYNC B1 ;  /* 0x0000000000017941 */ /* 0x000fea0003800000 */
.L_x_515:
        /* <DEDUP_REMOVED lines=13> */
.L_x_518:
[----:B------:R-:W-:Y:S05]  /*22530*/  BSYNC B1 ;  /* 0x0000000000017941 */ /* 0x000fea0003800000 */
.L_x_517:
        /* <DEDUP_REMOVED lines=13> */
.L_x_520:
[----:B------:R-:W-:Y:S05]  /*22610*/  BSYNC B1 ;  /* 0x0000000000017941 */ /* 0x000fea0003800000 */
.L_x_519:
        /* <DEDUP_REMOVED lines=13> */
.L_x_522:
[----:B------:R-:W-:Y:S05]  /*226f0*/  BSYNC B1 ;  /* 0x0000000000017941 */ /* 0x000fea0003800000 */
.L_x_521:
        /* <DEDUP_REMOVED lines=13> */
.L_x_524:
[----:B------:R-:W-:Y:S05]  /*227d0*/  BSYNC B1 ;  /* 0x0000000000017941 */ /* 0x000fea0003800000 */
.L_x_523:
        /* <DEDUP_REMOVED lines=13> */
.L_x_526:
[----:B------:R-:W-:Y:S05]  /*228b0*/  BSYNC B1 ;  /* 0x0000000000017941 */ /* 0x000fea0003800000 */
.L_x_525:
        /* <DEDUP_REMOVED lines=13> */
.L_x_528:
[----:B------:R-:W-:Y:S05]  /*22990*/  BSYNC B1 ;  /* 0x0000000000017941 */ /* 0x000fea0003800000 */
.L_x_527:
        /* <DEDUP_REMOVED lines=13> */
.L_x_530:
[----:B------:R-:W-:Y:S05]  /*22a70*/  BSYNC B1 ;  /* 0x0000000000017941 */ /* 0x000fea0003800000 */
.L_x_529:
        /* <DEDUP_REMOVED lines=13> */
.L_x_532:
[----:B------:R-:W-:Y:S05]  /*22b50*/  BSYNC B1 ;  /* 0x0000000000017941 */ /* 0x000fea0003800000 */
.L_x_531:
        /* <DEDUP_REMOVED lines=13> */
.L_x_534:
[----:B------:R-:W-:Y:S05]  /*22c30*/  BSYNC B1 ;  /* 0x0000000000017941 */ /* 0x000fea0003800000 */
.L_x_533:
        /* <DEDUP_REMOVED lines=13> */
.L_x_536:
[----:B------:R-:W-:Y:S05]  /*22d10*/  BSYNC B1 ;  /* 0x0000000000017941 */ /* 0x000fea0003800000 */
.L_x_535:
        /* <DEDUP_REMOVED lines=13> */
.L_x_538:
[----:B------:R-:W-:Y:S05]  /*22df0*/  BSYNC B1 ;  /* 0x0000000000017941 */ /* 0x000fea0003800000 */
.L_x_537:
        /* <DEDUP_REMOVED lines=13> */
.L_x_540:
[----:B------:R-:W-:Y:S05]  /*22ed0*/  BSYNC B1 ;  /* 0x0000000000017941 */ /* 0x000fea0003800000 */
.L_x_539:
[----:B--234-:R-:W2:Y:S01]  /*22ee0*/  LDL.LU R3, [R1+0x444] ;  /* 0x0004440001037983 */ /* 0x01cea20000300800 */
[----:B-----5:R-:W-:Y:S01]  /*22ef0*/  LOP3.LUT R6, R6, 0xff, RZ, 0xc0, !PT ;  /* 0x000000ff06067812 */ /* 0x020fe200078ec0ff */
[----:B------:R-:W-:Y:S01]  /*22f00*/  BSSY B1, `(.L_x_541) ;  /* 0x000000b000017945 */ /* 0x000fe20003800000 */
[----:B------:R-:W-:Y:S02]  /*22f10*/  ISETP.LT.OR P2, PT, R0, 0xf9, !P1 ;  /* 0x000000f90000780c */ /* 0x000fe40004f41670 */
[----:B------:R-:W-:Y:S02]  /*22f20*/  F2FP.F16.E5M2.UNPACK_B R6, R6 ;  /* 0x00000006ff06723e */ /* 0x000fe400020004ff */
[----:B------:R-:W-:-:S03]  /*22f30*/  PRMT R2, RZ, 0x7610, R2 ;  /* 0x00007610ff027816 */ /* 0x000fc60000000002 */
[----:B------:R-:W-:-:S05]  /*22f40*/  HADD2.F32 R6, -RZ, R6.H0_H0 ;  /* 0x20000006ff067230 */ /* 0x000fca0000004100 */
[----:B------:R-:W-:-:S04]  /*22f50*/  FMUL R6, R6, UR21 ;  /* 0x0000001506067c20 */ /* 0x000fc80008400000 */
[----:B--2---:R-:W-:-:S05]  /*22f60*/  FFMA R6, R3, UR20, R6 ;  /* 0x0000001403067c23 */ /* 0x004fca0008000006 */
[----:B------:R-:W-:-:S05]  /*22f70*/  F2FP.SATFINITE.E5M2.F32.PACK_AB_MERGE_C R3, RZ, R6, RZ ;  /* 0x00000006ff03723e */ /* 0x000fca00048060ff */
[----:B------:R2:W-:Y:S01]  /*22f80*/  @!P0 STG.E.U8 desc[UR14][R30.64+0xf9], R3 ;  /* 0x0000f9031e008986 */ /* 0x0005e2000c10110e */
[----:B------:R-:W-:Y:S05]  /*22f90*/  @P2 BRA `(.L_x_542) ;  /* 0x0000000000042947 */ /* 0x000fea0003800000 */
[----:B------:R3:W5:Y:S02]  /*22fa0*/  LDG.E.U8 R2, desc[UR14][R4.64+0xf8] ;  /* 0x0000f80e04027981 */ /* 0x000764000c1e1100 */
.L_x_542:
[----:B------:R-:W-:Y:S05]  /*22fb0*/  BSYNC B1 ;  /* 0x0000000000017941 */ /* 0x000fea0003800000 */
.L_x_541:
[----:B--2---:R-:W2:Y:S01]  /*22fc0*/  LDL.LU R3, [R1+0x448] ;  /* 0x0004480001037983 */ /* 0x004ea20000300800 */
        /* <DEDUP_REMOVED lines=12> */
.L_x_544:
[----:B------:R-:W-:Y:S05]  /*23090*/  BSYNC B1 ;  /* 0x0000000000017941 */ /* 0x000fea0003800000 */
.L_x_543:
[----:B------:R-:W-:Y:S05]  /*230a0*/  @P1 BRA `(.L_x_545) ;  /* 0x0000004800841947 */ /* 0x000fea0003800000 */
[----:B------:R-:W2:Y:S01]  /*230b0*/  LDL.LU R2, [R1+0x44c] ;  /* 0x00044c0001027983 */ /* 0x000ea20000300800 */
[----:B-----5:R-:W-:-:S04]  /*230c0*/  LOP3.LUT R0, R0, 0xff, RZ, 0xc0, !PT ;  /* 0x000000ff00007812 */ /* 0x020fc800078ec0ff */
[----:B------:R-:W-:-:S05]  /*230d0*/  F2FP.F16.E5M2.UNPACK_B R0, R0 ;  /* 0x00000000ff00723e */ /* 0x000fca00020004ff */
[----:B------:R-:W-:-:S05]  /*230e0*/  HADD2.F32 R0, -RZ, R0.H0_H0 ;  /* 0x20000000ff007230 */ /* 0x000fca0000004100 */
[----:B------:R-:W-:-:S04]  /*230f0*/  FMUL R0, R0, UR21 ;  /* 0x0000001500007c20 */ /* 0x000fc80008400000 */
[----:B--2---:R-:W-:-:S05]  /*23100*/  FFMA R0, R2, UR20, R0 ;  /* 0x0000001402007c23 */ /* 0x004fca0008000000 */
[----:B------:R-:W-:-:S05]  /*23110*/  F2FP.SATFINITE.E5M2.F32.PACK_AB_MERGE_C R3, RZ, R0, RZ ;  /* 0x00000000ff03723e */ /* 0x000fca00048060ff */
[----:B------:R2:W-:Y:S01]  /*23120*/  STG.E.U8 desc[UR14][R28.64+0xf9], R3 ;  /* 0x0000f9031c007986 */ /* 0x0005e2000c10110e */
[----:B------:R-:W-:Y:S05]  /*23130*/  BRA `(.L_x_545) ;  /* 0x0000004800607947 */ /* 0x000fea0003800000 */
.L_x_32:
[----:B------:R-:W-:Y:S01]  /*23140*/  ISETP.GE.AND P3, PT, R34, 0x1, PT ;  /* 0x000000012200780c */ /* 0x000fe20003f66270 */
[----:B-----5:R-:W-:Y:S01]  /*23150*/  FMUL R2, R2, UR20 ;  /* 0x0000001402027c20 */ /* 0x020fe20008400000 */
[----:B------:R-:W3:Y:S02]  /*23160*/  LDL.LU R40, [R1+0x200] ;  /* 0x0002000001287983 */ /* 0x000ee40000300800 */
[----:B------:R-:W-:Y:S02]  /*23170*/  ISETP.LT.OR P0, PT, R0, 0x1, !P3 ;  /* 0x000000010000780c */ /* 0x000fe40005f01670 */
[----:B------:R-:W-:Y:S01]  /*23180*/  F2FP.SATFINITE.E5M2.F32.PACK_AB_MERGE_C R2, RZ, R2, RZ ;  /* 0x00000002ff02723e */ /* 0x000fe200048060ff */
[----:B------:R-:W-:Y:S01]  /*23190*/  FMUL R3, R3, UR20 ;  /* 0x0000001403037c20 */ /* 0x000fe20008400000 */
[----:B------:R-:W-:Y:S01]  /*231a0*/  ISETP.GE.AND P2, PT, R34, 0x9, PT ;  /* 0x000000092200780c */ /* 0x000fe20003f46270 */
[----:B------:R-:W-:Y:S01]  /*231b0*/  FMUL R4, R4, UR20 ;  /* 0x0000001404047c20 */ /* 0x000fe20008400000 */
[----:B------:R-:W-:Y:S01]  /*231c0*/  FMUL R5, R5, UR20 ;  /* 0x0000001405057c20 */ /* 0x000fe20008400000 */
[----:B------:R-:W-:Y:S01]  /*231d0*/  ISETP.LT.OR P1, PT, R0, 0x9, !P3 ;  /* 0x000000090000780c */ /* 0x000fe20005f21670 */
[----:B------:R-:W-:Y:S01]  /*231e0*/  FMUL R6, R6, UR20 ;  /* 0x0000001406067c20 */ /* 0x000fe20008400000 */
[----:B------:R-:W-:Y:S01]  /*231f0*/  FMUL R7, R7, UR20 ;  /* 0x0000001407077c20 */ /* 0x000fe20008400000 */
[----:B------:R-:W-:Y:S01]  /*23200*/  FMUL R8, R8, UR20 ;  /* 0x0000001408087c20 */ /* 0x000fe20008400000 */
[----:B------:R-:W-:Y:S01]  /*23210*/  FMUL R9, R9, UR20 ;  /* 0x0000001409097c20 */ /* 0x000fe20008400000 */
[----:B------:R-:W-:Y:S01]  /*23220*/  FMUL R10, R10, UR20 ;  /* 0x000000140a0a7c20 */ /* 0x000fe20008400000 */
[----:B------:R-:W-:Y:S01]  /*23230*/  @!P0 STG.E.U8 desc[UR14][R24.64], R2 ;  /* 0x0000000218008986 */ /* 0x000fe2000c10110e */
[----:B------:R-:W-:-:S02]  /*23240*/  ISETP.LT.OR P0, PT, R0, 0x2, !P3 ;  /* 0x000000020000780c */ /* 0x000fc40005f01670 */
[----:B------:R-:W-:Y:S01]  /*23250*/  F2FP.SATFINITE.E5M2.F32.PACK_AB_MERGE_C R3, RZ, R3, RZ ;  /* 0x00000003ff03723e */ /* 0x000fe200048060ff */
[----:B------:R-:W-:Y:S01]  /*23260*/  FMUL R11, R11, UR20 ;  /* 0x000000140b0b7c20 */ /* 0x000fe20008400000 */
[----:B------:R-:W-:Y:S01]  /*23270*/  F2FP.SATFINITE.E5M2.F32.PACK_AB_MERGE_C R4, RZ, R4, RZ ;  /* 0x00000004ff04723e */ /* 0x000fe200048060ff */
[----:B------:R-:W-:Y:S01]  /*23280*/  FMUL R12, R12, UR20 ;  /* 0x000000140c0c7c20 */ /* 0x000fe20008400000 */
[----:B------:R-:W-:Y:S01]  /*23290*/  FMUL R13, R13, UR20 ;  /* 0x000000140d0d7c20 */ /* 0x000fe20008400000 */
[----:B------:R-:W-:Y:S01]  /*232a0*/  FMUL R14, R14, UR20 ;  /* 0x000000140e0e7c20 */ /* 0x000fe20008400000 */
[----:B------:R-:W-:Y:S01]  /*232b0*/  FMUL R15, R15, UR20 ;  /* 0x000000140f0f7c20 */ /* 0x000fe20008400000 */
[----:B------:R-:W-:Y:S01]  /*232c0*/  FMUL R16, R16, UR20 ;  /* 0x0000001410107c20 */ /* 0x000fe20008400000 */
[----:B------:R-:W-:Y:S01]  /*232d0*/  FMUL R17, R17, UR20 ;  /* 0x0000001411117c20 */ /* 0x000fe20008400000 */
[----:B------:R-:W-:Y:S01]  /*232e0*/  FMUL R18, R18, UR20 ;  /* 0x0000001412127c20 */ /* 0x000fe20008400000 */
[----:B------:R-:W-:Y:S01]  /*232f0*/  FMUL R19, R19, UR20 ;  /* 0x0000001413137c20 */ /* 0x000fe20008400000 */
[----:B------:R0:W-:Y:S01]  /*23300*/  @!P0 STG.E.U8 desc[UR14][R24.64+0x1], R3 ;  /* 0x0000010318008986 */ /* 0x0001e2000c10110e */
[----:B------:R-:W-:-:S02]  /*23310*/  ISETP.LT.OR P0, PT, R0, 0x1, !P2 ;  /* 0x000000010000780c */ /* 0x000fc40005701670 */
[----:B------:R-:W-:Y:S01]  /*23320*/  F2FP.SATFINITE.E5M2.F32.PACK_AB_MERGE_C R5, RZ, R5, RZ ;  /* 0x00000005ff05723e */ /* 0x000fe200048060ff */
[----:B------:R-:W-:Y:S01]  /*23330*/  FMUL R20, R20, UR20 ;  /* 0x0000001414147c20 */ /* 0x000fe20008400000 */
[----:B------:R-:W4:Y:S01]  /*23340*/  LDL.LU R39, [R1+0x204] ;  /* 0x0002040001277983 */ /* 0x000f220000300800 */
[----:B------:R-:W-:Y:S02]  /*23350*/  F2FP.SATFINITE.E5M2.F32.PACK_AB_MERGE_C R6, RZ, R6, RZ ;  /* 0x00000006ff06723e */ /* 0x000fe400048060ff */
[----:B------:R-:W-:Y:S01]  /*23360*/  F2FP.SATFINITE.E5M2.F32.PACK_AB_MERGE_C R7, RZ, R7, RZ ;  /* 0x00000007ff07723e */ /* 0x000fe200048060ff */
[----:B------:R-:W-:Y:S01]  /*23370*/  FMUL R21, R21, UR20 ;  /* 0x0000001415157c20 */ /* 0x000fe20008400000 */
[C---:B------:R-:W-:Y:S01]  /*23380*/  ISETP.LT.OR P5, PT, R0.reuse, 0xa, !P2 ;  /* 0x0000000a0000780c */ /* 0x040fe200057a1670 */
[----:B------:R-:W2:Y:S04]  /*23390*/  LDL.LU R35, [R1+0x208] ;  /* 0x0002080001237983 */ /* 0x000ea80000300800 */
[----:B------:R-:W-:Y:S01]  /*233a0*/  @!P0 STG.E.U8 desc[UR14][R26.64], R4 ;  /* 0x000000041a008986 */ /* 0x000fe2000c10110e */
[----:B------:R-:W-:-:S02]  /*233b0*/  ISETP.LT.OR P0, PT, R0, 0x2, !P2 ;  /* 0x000000020000780c */ /* 0x000fc40005701670 */
[----:B------:R-:W-:Y:S01]  /*233c0*/  F2FP.SATFINITE.E5M2.F32.PACK_AB_MERGE_C R8, RZ, R8, RZ ;  /* 0x00000008ff08723e */ /* 0x000fe200048060ff */
[----:B------:R-:W-:Y:S01]  /*233d0*/  FMUL R22, R22, UR20 ;  /* 0x0000001416167c20 */ /* 0x000fe20008400000 */
[----:B------:R-:W-:Y:S01]  /*233e0*/  F2FP.SATFINITE.E5M2.F32.PACK_AB_MERGE_C R9, RZ, R9, RZ ;  /* 0x00000009ff09723e */ /* 0x000fe200048060ff */
[----:B------:R-:W4:Y:S08]  /*233f0*/  LDL.LU R33, [R1+0x20c] ;  /* 0x00020c0001217983 */ /* 0x000f300000300800 */
[----:B------:R1:W-:Y:S01]  /*23400*/  @!P0 STG.E.U8 desc[UR14][R26.64+0x1], R5 ;  /* 0x000001051a008986 */ /* 0x0003e2000c10110e */
[----:B------:R-:W-:-:S03]  /*23410*/  ISETP.LT.OR P0, PT, R0, 0xa, !P3 ;  /* 0x0000000a0000780c */ /* 0x000fc60005f01670 */
[----:B------:R-:W-:Y:S01]  /*23420*/  @!P1 STG.E.U8 desc[UR14][R24.64+0x8], R6 ;  /* 0x0000080618009986 */ /* 0x000fe2000c10110e */
[C---:B------:R-:W-:Y:S02]  /*23430*/  ISETP.LT.OR P1, PT, R0.reuse, 0x9, !P2 ;  /* 0x000000090000780c */ /* 0x040fe40005721670 */
[----:B------:R-:W-:Y:S01]  /*23440*/  F2FP.SATFINITE.E5M2.F32.PACK_AB_MERGE_C R10, RZ, R10, RZ ;  /* 0x0000000aff0a723e */ /* 0x000fe200048060ff */
[----:B------:R-:W4:Y:S01]  /*23450*/  LDL.LU R32, [R1+0x210] ;  /* 0x0002100001207983 */ /* 0x000f220000300800 */
[----:B------:R-:W-:Y:S02]  /*23460*/  F2FP.SATFINITE.E5M2.F32.PACK_AB_MERGE_C R11, RZ, R11, RZ ;  /* 0x0000000bff0b723e */ /* 0x000fe400048060ff */
[----:B------:R-:W-:Y:S01]  /*23470*/  F2FP.SATFINITE.E5M2.F32.PACK_AB_MERGE_C R12, RZ, R12, RZ ;  /* 0x0000000cff0c723e */ /* 0x000fe200048060ff */
[----:B------:R-:W-:Y:S01]  /*23480*/  FMUL R23, R23, UR20 ;  /* 0x0000001417177c20 */ /* 0x000fe20008400000 */
[----:B------:R-:W-:Y:S01]  /*23490*/  F2FP.SATFINITE.E5M2.F32.PACK_AB_MERGE_C R13, RZ, R13, RZ ;  /* 0x0000000dff0d723e */ /* 0x000fe200048060ff */
[----:B------:R-:W-:Y:S01]  /*234a0*/  @!P0 STG.E.U8 desc[UR14][R24.64+0x9], R7 ;  /* 0x0000090718008986 */ /* 0x000fe2000c10110e */
[----:B------:R-:W-:-:S03]  /*234b0*/  ISETP.LT.OR P0, PT, R0, 0x11, !P3 ;  /* 0x000000110000780c */ /* 0x000fc60005f01670 */
[----:B------:R-:W-:Y:S01]  /*234c0*/  @!P1 STG.E.U8 desc[UR14][R26.64+0x8], R8 ;  /* 0x000008081a009986 */ /* 0x000fe2000c10110e */
[----:B------:R-:W-:-:S03]  /*234d0*/  ISETP.LT.OR P1, PT, R0, 0x12, !P3 ;  /* 0x000000120000780c */ /* 0x000fc60005f21670 */
[----:B------:R-:W-:Y:S01]  /*234e0*/  @!P5 STG.E.U8 desc[UR14][R26.64+0x9], R9 ;  /* 0x000009091a00d986 */ /* 0x000fe2000c10110e */
[----:B------:R-:W-:Y:S02]  /*234f0*/  ISETP.LT.OR P5, PT, R0, 0x11, !P2 ;  /* 0x000000110000780c */ /* 0x000fe400057a1670 */
        /* <DEDUP_REMOVED lines=8> */
[C---:B------:R-:W-:Y:S02]  /*23580*/  ISETP.LT.OR P5, PT, R0.reuse, 0x1a, !P3 ;  /* 0x0000001a0000780c */ /* 0x040fe40005fa1670 */
        /* <DEDUP_REMOVED lines=22> */
[C---:B------:R-:W-:Y:S02]  /*236f0*/  ISETP.LT.OR P0, PT, R0.reuse, 0x29, !P3 ;  /* 0x000000290000780c */ /* 0x040fe40005f01670 */
[----:B------:R-:W-:Y:S01]  /*23700*/  F2FP.SATFINITE.E5M2.F32.PACK_AB_MERGE_C R22, RZ, R22, RZ ;  /* 0x00000016ff16723e */ /* 0x000fe200048060ff */
[----:B------:R-:W-:Y:S01]  /*23710*/  @!P1 STG.E.U8 desc[UR14][R26.64+0x20], R20 ;  /* 0x000020141a009986 */ /* 0x000fe2000c10110e */
[----:B------:R-:W-:-:S02]  /*23720*/  ISETP.LT.OR P1, PT, R0, 0x2a, !P3 ;  /* 0x0000002a0000780c */ /* 0x000fc40005f21670 */
[C---:B------:R-:W-:Y:S01]  /*23730*/  ISETP.LT.OR P6, PT, R0.reuse, 0x2a, !P2 ;  /* 0x0000002a0000780c */ /* 0x040fe200057c1670 */
[----:B------:R-:W-:Y:S01]  /*23740*/  @!P5 STG.E.U8 desc[UR14][R26.64+0x21], R21 ;  /* 0x000021151a00d986 */ /* 0x000fe2000c10110e */
[----:B------:R-:W-:Y:S01]  /*23750*/  ISETP.LT.OR P5, PT, R0, 0x29, !P2 ;  /* 0x000000290000780c */ /* 0x000fe200057a1670 */
[----:B------:R-:W-:Y:S01]  /*23760*/  FMUL R156, R156, UR20 ;  /* 0x000000149c9c7c20 */ /* 0x000fe20008400000 */
[----:B------:R-:W-:Y:S01]  /*23770*/  FMUL R157, R157, UR20 ;  /* 0x000000149d9d7c20 */ /* 0x000fe20008400000 */
[----:B------:R-:W-:Y:S01]  /*23780*/  FMUL R158, R158, UR20 ;  /* 0x000000149e9e7c20 */ /* 0x000fe20008400000 */
[----:B------:R-:W-:Y:S01]  /*23790*/  FMUL R159, R159, UR20 ;  /* 0x000000149f9f7c20 */ /* 0x000fe20008400000 */
[----:B------:R-:W-:Y:S01]  /*237a0*/  @!P0 STG.E.U8 desc[UR14][R24.64+0x28], R22 ;  /* 0x0000281618008986 */ /* 0x000fe2000c10110e */
[----:B------:R-:W-:Y:S02]  /*237b0*/  ISETP.LT.OR P0, PT, R0, 0x31, !P3 ;  /* 0x000000310000780c */ /* 0x000fe40005f01670 */
[----:B------:R-:W-:Y:S01]  /*237c0*/  F2FP.SATFINITE.E5M2.F32.PACK_AB_MERGE_C R23, RZ, R23, RZ ;  /* 0x00000017ff17723e */ /* 0x000fe200048060ff */
[----:B------:R-:W-:Y:S01]  /*237d0*/  FMUL R160, R160, UR20 ;  /* 0x00000014a0a07c20 */ /* 0x000fe20008400000 */
[----:B------:R-:W-:Y:S01]  /*237e0*/  F2FP.SATFINITE.E5M2.F32.PACK_AB_MERGE_C R152, RZ, R152, RZ ;  /* 0x00000098ff98723e */ /* 0x000fe200048060ff */
[----:B------:R-:W-:Y:S01]  /*237f0*/  FMUL R161, R161, UR20 ;  /* 0x00000014a1a17c20 */ /* 0x000fe20008400000 */
        /* <DEDUP_REMOVED lines=47> */
[----:B0-----:R-:W-:Y:S01]  /*23af0*/  F2FP.SATFINITE.E5M2.F32.PACK_AB_MERGE_C R3, RZ, R166, RZ ;  /* 0x000000a6ff03723e */ /* 0x001fe200048060ff */
[----:B------:R-:W-:Y:S01]  /*23b00*/  @!P1 STG.E.U8 desc[UR14][R24.64+0x41], R163 ;  /* 0x000041a318009986 */ /* 0x000fe2000c10110e */
[----:B------:R-:W-:-:S03]  /*23b10*/  ISETP.LT.OR P1, PT, R0, 0x4a, !P3 ;  /* 0x0000004a0000780c */ /* 0x000fc60005f21670 */
[----:B------:R-:W-:Y:S01]  /*23b20*/  @!P5 STG.E.U8 desc[UR14][R26.64+0x40], R164 ;  /* 0x000040a41a00d986 */ /* 0x000fe2000c10110e */
[----:B------:R-:W-:-:S03]  /*23b30*/  ISETP.LT.OR P5, PT, R0, 0x49, !P2 ;  /* 0x000000490000780c */ /* 0x000fc600057a1670 */
[----:B------:R-:W-:Y:S01]  /*23b40*/  @!P6 STG.E.U8 desc[UR14][R26.64+0x41], R165 ;  /* 0x000041a51a00e986 */ /* 0x000fe2000c10110e */
[----:B------:R-:W-:-:S03]  /*23b50*/  ISETP.LT.OR P6, PT, R0, 0x4a, !P2 ;  /* 0x0000004a0000780c */ /* 0x000fc600057c1670 */
[----:B------:R0:W-:Y:S01]  /*23b60*/  @!P0 STG.E.U8 desc[UR14][R24.64+0x48], R3 ;  /* 0x0000480318008986 */ /* 0x0001e2000c10110e */
[----:B------:R-:W-:Y:S02]  /*23b70*/  ISETP.LT.OR P0, PT, R0, 0x51, !P3 ;  /* 0x000000510000780c */ /* 0x000fe40005f01670 */
[----:B------:R-:W-:Y:S01]  /*23b80*/  F2FP.SATFINITE.E5M2.F32.PACK_AB_MERGE_C R167, RZ, R167, RZ ;  /* 0x000000a7ffa7723e */ /* 0x000fe200048060ff */
[----:B------:R-:W-:Y:S01]  /*23b90*/  FMUL R172, R172, UR20 ;  /* 0x00000014acac7c20 */ /* 0x000fe20008400000 */
[----:B-1----:R-:W-:Y:S01]  /*23ba0*/  F2FP.SATFINITE.E5M2.F32.PACK_AB_MERGE_C R5, RZ, R168, RZ ;  /* 0x000000a8ff05723e */ /* 0x002fe200048060ff */
[----:B------:R-:W-:Y:S01]  /*23bb0*/  FMUL R173, R173, UR20 ;  /* 0x00000014adad7c20 */ /* 0x000fe20008400000 */
[----:B------:R-:W-:Y:S01]  /*23bc0*/  F2FP.SATFINITE.E5M2.F32.PACK_AB_MERGE_C R169, RZ, R169, RZ ;  /* 0x000000a9ffa9723e */ /* 0x000fe200048060ff */
[----:B------:R-:W-:Y:S01]  /*23bd0*/  @!P1 STG.E.U8 desc[UR14][R24.64+0x49], R167 ;  /* 0x000049a718009986 */ /* 0x000fe2000c10110e */
[----:B0-----:R-:W-:-:S03]  /*23be0*/  F2FP.SATFINITE.E5M2.F32.PACK_AB_MERGE_C R3, RZ, R170, RZ ;  /* 0x000000aaff03723e */ /* 0x001fc600048060ff */
[----:B------:R0:W-:Y:S01]  /*23bf0*/  @!P5 STG.E.U8 desc[UR14][R26.64+0x48], R5 ;  /* 0x000048051a00d986 */ /* 0x0001e2000c10110e */
[C---:B------:R-:W-:Y:S02]  /*23c00*/  ISETP.LT.OR P1, PT, R0.reuse, 0x52, !P3 ;  /* 0x000000520000780c */ /* 0x040fe40005f21670 */
[C---:B------:R-:W-:Y:S01]  /*23c10*/  ISETP.LT.OR P5, PT, R0.reuse, 0x51, !P2 ;  /* 0x000000510000780c */ /* 0x040fe200057a1670 */
[----:B------:R-:W-:Y:S01]  /*23c20*/  @!P6 STG.E.U8 desc[UR14][R26.64+0x49], R169 ;  /* 0x000049a91a00e986 */ /* 0x000fe2000c10110e */
[----:B------:R-:W-:-:S03]  /*23c30*/  ISETP.LT.OR P6, PT, R0, 0x52, !P2 ;  /* 0x000000520000780c */ /* 0x000fc600057c1670 */
[----:B------:R1:W-:Y:S01]  /*23c40*/  @!P0 STG.E.U8 desc[UR14][R24.64+0x50], R3 ;  /* 0x0000500318008986 */ /* 0x0003e2000c10110e */
[----:B------:R-:W-:Y:S01]  /*23c50*/  ISETP.LT.OR P0, PT, R0, 0x59, !P3 ;  /* 0x000000590000780c */ /* 0x000fe20005f01670 */
[----:B------:R-:W-:Y:S01]  /*23c60*/  FMUL R174, R174, UR20 ;  /* 0x00000014aeae7c20 */ /* 0x000fe20008400000 */
[----:B------:R-:W-:Y:S01]  /*23c70*/  F2FP.SATFINITE.E5M2.F32.PACK_AB_MERGE_C R171, RZ, R171, RZ ;  /* 0x000000abffab723e */ /* 0x000fe200048060ff */
[----:B------:R-:W-:Y:S01]  /*23c80*/  FMUL R175, R175, UR20 ;  /* 0x00000014afaf7c20 */ /* 0x000fe20008400000 */
[----:B0-----:R-:W-:Y:S01]  /*23c90*/  F2FP.SATFINITE.E5M2.F32.PACK_AB_MERGE_C R5, RZ, R172, RZ ;  /* 0x000000acff05723e */ /* 0x001fe200048060ff */
[----:B------:R-:W-:Y:S01]  /*23ca0*/  FMUL R176, R176, UR20 ;  /* 0x00000014b0b07c20 */ /* 0x000fe20008400000 */
[----:B------:R-:W-:Y:S01]  /*23cb0*/  F2FP.SATFINITE.E5M2.F32.PACK_AB_MERGE_C R173, RZ, R173, RZ ;  /* 0x000000adffad723e */ /* 0x000fe200048060ff */
[----:B------:R-:W-:Y:S01]  /*23cc0*/  @!P1 STG.E.U8 desc[UR14][R24.64+0x51], R171 ;  /* 0x000051ab18009986 */ /* 0x000fe2000c10110e */
[----:B-1----:R-:W-:-:S03]  /*23cd0*/  F2FP.SATFINITE.E5M2.F32.PACK_AB_MERGE_C R3, RZ, R174, RZ ;  /* 0x000000aeff03723e */ /* 0x002fc600048060ff */
        /* <DEDUP_REMOVED lines=220> */
[----:B------:R-:W4:Y:S01]  /*24aa0*/  LDL.LU R38, [R1+0x214] ;  /* 0x0002140001267983 */ /* 0x000f220000300800 */
[----:B------:R-:W-:Y:S02]  /*24ab0*/  F2FP.SATFINITE.E5M2.F32.PACK_AB_MERGE_C R229, RZ, R229, RZ ;  /* 0x000000e5ffe5723e */ /* 0x000fe400048060ff */
[----:B-1----:R-:W-:Y:S01]  /*24ac0*/  F2FP.SATFINITE.E5M2.F32.PACK_AB_MERGE_C R3, RZ, R230, RZ ;  /* 0x000000e6ff03723e */ /* 0x002fe200048060ff */
[----:B------:R-:W-:Y:S01]  /*24ad0*/  @!P1 STG.E.U8 desc[UR14][R24.64+0xc1], R227 ;  /* 0x0000c1e318009986 */ /* 0x000fe2000c10110e */
[----:B------:R-:W-:-:S03]  /*24ae0*/  ISETP.LT.OR P1, PT, R0, 0xca, !P3 ;  /* 0x000000ca0000780c */ /* 0x000fc60005f21670 */
[----:B------:R0:W-:Y:S01]  /*24af0*/  @!P5 STG.E.U8 desc[UR14][R26.64+0xc0], R5 ;  /* 0x0000c0051a00d986 */ /* 0x0001e2000c10110e */
[----:B------:R-:W-:-:S03]  /*24b00*/  ISETP.LT.OR P5, PT, R0, 0xc9, !P2 ;  /* 0x000000c90000780c */ /* 0x000fc600057a1670 */
[----:B------:R-:W-:Y:S01]  /*24b10*/  @!P6 STG.E.U8 desc[UR14][R26.64+0xc1], R229 ;  /* 0x0000c1e51a00e986 */ /* 0x000fe2000c10110e */
[----:B------:R-:W-:-:S03]  /*24b20*/  ISETP.LT.OR P6, PT, R0, 0xca, !P2 ;  /* 0x000000ca0000780c */ /* 0x000fc600057c1670 */
[----:B------:R4:W-:Y:S01]  /*24b30*/  @!P0 STG.E.U8 desc[UR14][R24.64+0xc8], R3 ;  /* 0x0000c80318008986 */ /* 0x0009e2000c10110e */
[----:B------:R-:W-:Y:S01]  /*24b40*/  ISETP.LT.OR P0, PT, R0, 0xd1, !P3 ;  /* 0x000000d10000780c */ /* 0x000fe20005f01670 */
[----:B------:R-:W-:Y:S01]  /*24b50*/  FMUL R232, R232, UR20 ;  /* 0x00000014e8e87c20 */ /* 0x000fe20008400000 */
[----:B------:R-:W-:Y:S01]  /*24b60*/  FMUL R233, R233, UR20 ;  /* 0x00000014e9e97c20 */ /* 0x000fe20008400000 */
[----:B------:R-:W4:Y:S01]  /*24b70*/  LDL.LU R37, [R1+0x218] ;  /* 0x0002180001257983 */ /* 0x000f220000300800 */
[----:B------:R-:W-:Y:S01]  /*24b80*/  FMUL R234, R234, UR20 ;  /* 0x00000014eaea7c20 */ /* 0x000fe20008400000 */
[----:B------:R-:W-:Y:S02]  /*24b90*/  F2FP.SATFINITE.E5M2.F32.PACK_AB_MERGE_C R231, RZ, R231, RZ ;  /* 0x000000e7ffe7723e */ /* 0x000fe400048060ff */
[----:B------:R-:W4:Y:S01]  /*24ba0*/  LDL.LU R36, [R1+0x21c] ;  /* 0x00021c0001247983 */ /* 0x000f220000300800 */
[----:B0-----:R-:W-:Y:S01]  /*24bb0*/  F2FP.SATFINITE.E5M2.F32.PACK_AB_MERGE_C R5, RZ, R232, RZ ;  /* 0x000000e8ff05723e */ /* 0x001fe200048060ff */
[----:B---3--:R-:W-:Y:S01]  /*24bc0*/  FMUL R2, R40, UR20 ;  /* 0x0000001428027c20 */ /* 0x008fe20008400000 */
[----:B------:R-:W-:Y:S01]  /*24bd0*/  F2FP.SATFINITE.E5M2.F32.PACK_AB_MERGE_C R233, RZ, R233, RZ ;  /* 0x000000e9ffe9723e */ /* 0x000fe200048060ff */
[----:B--2---:R-:W-:Y:S01]  /*24be0*/  FMUL R4, R35, UR20 ;  /* 0x0000001423047c20 */ /* 0x004fe20008400000 */
[----:B------:R-:W-:Y:S01]  /*24bf0*/  F2FP.SATFINITE.E5M2.F32.PACK_AB_MERGE_C R7, RZ, R234, RZ ;  /* 0x000000eaff07723e */ /* 0x000fe200048060ff */
[----:B------:R-:W2:Y:S01]  /*24c00*/  LDL.LU R35, [R1+0x220] ;  /* 0x0002200001237983 */ /* 0x000ea20000300800 */
[----:B------:R-:W-:Y:S01]  /*24c10*/  FMUL R235, R235, UR20 ;  /* 0x00000014ebeb7c20 */ /* 0x000fe20008400000 */
[----:B------:R-:W-:Y:S01]  /*24c20*/  FMUL R236, R236, UR20 ;  /* 0x00000014ecec7c20 */ /* 0x000fe20008400000 */
[----:B----4-:R-:W-:Y:S01]  /*24c30*/  FMUL R3, R39, UR20 ;  /* 0x0000001427037c20 */ /* 0x010fe20008400000 */
[----:B------:R-:W-:Y:S01]  /*24c40*/  @!P1 STG.E.U8 desc[UR14][R24.64+0xc9], R231 ;  /* 0x0000c9e718009986 */ /* 0x000fe2000c10110e */
[C---:B------:R-:W-:Y:S01]  /*24c50*/  ISETP.LT.OR P1, PT, R0.reuse, 0xd2, !P3 ;  /* 0x000000d20000780c */ /* 0x040fe20005f21670 */
[----:B------:R-:W-:Y:S01]  /*24c60*/  FMUL R237, R237, UR20 ;  /* 0x00000014eded7c20 */ /* 0x000fe20008400000 */
[----:B------:R-:W-:Y:S01]  /*24c70*/  F2FP.SATFINITE.E5M2.F32.PACK_AB_MERGE_C R235, RZ, R235, RZ ;  /* 0x000000ebffeb723e */ /* 0x000fe200048060ff */
[----:B------:R0:W-:Y:S01]  /*24c80*/  @!P5 STG.E.U8 desc[UR14][R26.64+0xc8], R5 ;  /* 0x0000c8051a00d986 */ /* 0x0001e2000c10110e */
[----:B------:R-:W-:-:S02]  /*24c90*/  ISETP.LT.OR P5, PT, R0, 0xd1, !P2 ;  /* 0x000000d10000780c */ /* 0x000fc400057a1670 */
[----:B------:R-:W-:Y:S01]  /*24ca0*/  F2FP.SATFINITE.E5M2.F32.PACK_AB_MERGE_C R9, RZ, R236, RZ ;  /* 0x000000ecff09723e */ /* 0x000fe200048060ff */
[----:B------:R-:W-:Y:S01]  /*24cb0*/  @!P6 STG.E.U8 desc[UR14][R26.64+0xc9], R233 ;  /* 0x0000c9e91a00e986 */ /* 0x000fe2000c10110e */
[C---:B------:R-:W-:Y:S02]  /*24cc0*/  ISETP.LT.OR P6, PT, R0.reuse, 0xd2, !P2 ;  /* 0x000000d20000780c */ /* 0x040fe400057c1670 */
[----:B------:R-:W-:Y:S01]  /*24cd0*/  F2FP.SATFINITE.E5M2.F32.PACK_AB_MERGE_C R237, RZ, R237, RZ ;  /* 0x000000edffed723e */ /* 0x000fe200048060ff */
[----:B------:R1:W-:Y:S01]  /*24ce0*/  @!P0 STG.E.U8 desc[UR14][R24.64+0xd0], R7 ;  /* 0x0000d00718008986 */ /* 0x0003e2000c10110e */
[C---:B------:R-:W-:Y:S01]  /*24cf0*/  ISETP.LT.OR P0, PT, R0.reuse, 0xd9, !P3 ;  /* 0x000000d90000780c */ /* 0x040fe20005f01670 */
[----:B0-----:R-:W-:Y:S02]  /*24d00*/  FMUL R5, R33, UR20 ;  /* 0x0000001421057c20 */ /* 0x001fe40008400000 */
[----:B------:R-:W-:Y:S01]  /*24d10*/  @!P1 STG.E.U8 desc[UR14][R24.64+0xd1], R235 ;  /* 0x0000d1eb18009986 */ /* 0x000fe2000c10110e */
[----:B------:R-:W-:-:S03]  /*24d20*/  ISETP.LT.OR P1, PT, R0, 0xda, !P3 ;  /* 0x000000da0000780c */ /* 0x000fc60005f21670 */
[----:B------:R-:W3:Y:S01]  /*24d30*/  LDL.LU R33, [R1+0x224] ;  /* 0x0002240001217983 */ /* 0x000ee20000300800 */
[----:B-1----:R-:W-:Y:S01]  /*24d40*/  F2FP.SATFINITE.E5M2.F32.PACK_AB_MERGE_C R7, RZ, R2, RZ ;  /* 0x00000002ff07723e */ /* 0x002fe200048060ff */
[----:B------:R-:W-:Y:S02]  /*24d50*/  FMUL R2, R32, UR20 ;  /* 0x0000001420027c20 */ /* 0x000fe40008400000 */
[----:B------:R-:W4:Y:S04]  /*24d60*/  LDL.LU R40, [R1+0x228] ;  /* 0x0002280001287983 */ /* 0x000f280000300800 */
[----:B------:R-:W4:Y:S04]  /*24d70*/  LDL.LU R32, [R1+0x22c] ;  /* 0x00022c0001207983 */ /* 0x000f280000300800 */
[----:B------:R-:W4:Y:S01]  /*24d80*/  LDL.LU R39, [R1+0x230] ;  /* 0x0002300001277983 */ /* 0x000f220000300800 */
[----:B------:R-:W-:-:S03]  /*24d90*/  F2FP.SATFINITE.E5M2.F32.PACK_AB_MERGE_C R11, RZ, R4, RZ ;  /* 0x00000004ff0b723e */ /* 0x000fc600048060ff */
[----:B------:R0:W-:Y:S01]  /*24da0*/  @!P5 STG.E.U8 desc[UR14][R26.64+0xd0], R9 ;  /* 0x0000d0091a00d986 */ /* 0x0001e2000c10110e */
[C---:B------:R-:W-:Y:S02]  /*24db0*/  ISETP.LT.OR P5, PT, R0.reuse, 0xd9, !P2 ;  /* 0x000000d90000780c */ /* 0x040fe400057a1670 */
[----:B------:R-:W-:Y:S01]  /*24dc0*/  F2FP.SATFINITE.E5M2.F32.PACK_AB_MERGE_C R13, RZ, R5, RZ ;  /* 0x00000005ff0d723e */ /* 0x000fe200048060ff */
[----:B------:R-:W-:Y:S01]  /*24dd0*/  @!P6 STG.E.U8 desc[UR14][R26.64+0xd1], R237 ;  /* 0x0000d1ed1a00e986 */ /* 0x000fe2000c10110e */
[----:B------:R-:W-:Y:S02]  /*24de0*/  ISETP.LT.OR P6, PT, R0, 0xda, !P2 ;  /* 0x000000da0000780c */ /* 0x000fe400057c1670 */
[----:B0-----:R-:W-:Y:S01]  /*24df0*/  F2FP.SATFINITE.E5M2.F32.PACK_AB_MERGE_C R9, RZ, R3, RZ ;  /* 0x00000003ff09723e */ /* 0x001fe200048060ff */
[----:B------:R0:W-:Y:S04]  /*24e00*/  @!P0 STG.E.U8 desc[UR14][R24.64+0xd8], R7 ;  /* 0x0000d80718008986 */ /* 0x0001e8000c10110e */
[----:B------:R1:W-:Y:S01]  /*24e10*/  @!P1 STG.E.U8 desc[UR14][R24.64+0xd9], R9 ;  /* 0x0000d90918009986 */ /* 0x0003e2000c10110e */
[----:B0-----:R-:W-:-:S03]  /*24e20*/  F2FP.SATFINITE.E5M2.F32.PACK_AB_MERGE_C R7, RZ, R2, RZ ;  /* 0x00000002ff07723e */ /* 0x001fc600048060ff */
[----:B------:R0:W-:Y:S01]  /*24e30*/  @!P5 STG.E.U8 desc[UR14][R26.64+0xd8], R11 ;  /* 0x0000d80b1a00d986 */ /* 0x0001e2000c10110e */
[----:B------:R-:W-:-:S03]  /*24e40*/  FMUL R3, R38, UR20 ;  /* 0x0000001426037c20 */ /* 0x000fc60008400000 */
[----:B------:R-:W4:Y:S02]  /*24e50*/  LDL.LU R38, [R1+0x234] ;  /* 0x0002340001267983 */ /* 0x000f240000300800 */
[----:B-1----:R-:W-:Y:S01]  /*24e60*/  F2FP.SATFINITE.E5M2.F32.PACK_AB_MERGE_C R9, RZ, R3, RZ ;  /* 0x00000003ff09723e */ /* 0x002fe200048060ff */
[----:B------:R-:W-:Y:S02]  /*24e70*/  FMUL R4, R37, UR20 ;  /* 0x0000001425047c20 */ /* 0x000fe40008400000 */
[----:B------:R-:W4:Y:S01]  /*24e80*/  LDL.LU R37, [R1+0x238] ;  /* 0x0002380001257983 */ /* 0x000f220000300800 */
[----:B------:R-:W-:-:S03]  /*24e90*/  FMUL R5, R36, UR20 ;  /* 0x0000001424057c20 */ /* 0x000fc60008400000 */
[----:B------:R-:W4:Y:S01]  /*24ea0*/  LDL.LU R36, [R1+0x23c] ;  /* 0x00023c0001247983 */ /* 0x000f220000300800 */
[----:B--2---:R-:W-:-:S03]  /*24eb0*/  FMUL R2, R35, UR20 ;  /* 0x0000001423027c20 */ /* 0x004fc60008400000 */
[----:B------:R-:W2:Y:S01]  /*24ec0*/  LDL.LU R35, [R1+0x240] ;  /* 0x0002400001237983 */ /* 0x000ea20000300800 */
[----:B0-----:R-:W-:Y:S01]  /*24ed0*/  F2FP.SATFINITE.E5M2.F32.PACK_AB_MERGE_C R11, RZ, R4, RZ ;  /* 0x00000004ff0b723e */ /* 0x001fe200048060ff */
[----:B---3--:R-:W-:Y:S02]  /*24ee0*/  FMUL R3, R33, UR20 ;  /* 0x0000001421037c20 */ /* 0x008fe40008400000 */
[----:B------:R-:W3:Y:S01]  /*24ef0*/  LDL.LU R33, [R1+0x244] ;  /* 0x0002440001217983 */ /* 0x000ee20000300800 */
[----:B----4-:R-:W-:-:S03]  /*24f00*/  FMUL R4, R32, UR20 ;  /* 0x0000001420047c20 */ /* 0x010fc60008400000 */
[----:B------:R-:W4:Y:S04]  /*24f10*/  LDL.LU R32, [R1+0x248] ;  /* 0x0002480001207983 */ /* 0x000f280000300800 */
[----:B------:R0:W-:Y:S01]  /*24f20*/  @!P6 STG.E.U8 desc[UR14][R26.64+0xd9], R13 ;  /* 0x0000d90d1a00e986 */ /* 0x0001e2000c10110e */
[C---:B------:R-:W-:Y:S02]  /*24f30*/  ISETP.LT.OR P6, PT, R0.reuse, 0xe2, !P3 ;  /* 0x000000e20000780c */ /* 0x040fe40005fc1670 */
[C---:B------:R-:W-:Y:S02]  /*24f40*/  ISETP.LT.OR P5, PT, R0.reuse, 0xe1, !P3 ;  /* 0x000000e10000780c */ /* 0x040fe40005fa1670 */
[C---:B------:R-:W-:Y:S02]  /*24f50*/  ISETP.LT.OR P0, PT, R0.reuse, 0xe1, !P2 ;  /* 0x000000e10000780c */ /* 0x040fe40005701670 */
[----:B------:R-:W-:-:S02]  /*24f60*/  ISETP.LT.OR P1, PT, R0, 0xe2, !P2 ;  /* 0x000000e20000780c */ /* 0x000fc40005721670 */
[----:B------:R-:W-:-:S05]  /*24f70*/  F2FP.SATFINITE.E5M2.F32.PACK_AB_MERGE_C R5, RZ, R5, RZ ;  /* 0x00000005ff05723e */ /* 0x000fca00048060ff */
[----:B------:R-:W-:Y:S01]  /*24f80*/  @!P6 STG.E.U8 desc[UR14][R24.64+0xe1], R9 ;  /* 0x0000e1091800e986 */ /* 0x000fe2000c10110e */
[----:B------:R-:W-:Y:S02]  /*24f90*/  ISETP.LT.OR P6, PT, R0, 0xe9, !P3 ;  /* 0x000000e90000780c */ /* 0x000fe40005fc1670 */
[----:B0-----:R-:W-:Y:S01]  /*24fa0*/  F2FP.SATFINITE.E5M2.F32.PACK_AB_MERGE_C R13, RZ, R2, RZ ;  /* 0x00000002ff0d723e */ /* 0x001fe200048060ff */
[----:B------:R-:W-:Y:S01]  /*24fb0*/  FMUL R2, R40, UR20 ;  /* 0x0000001428027c20 */ /* 0x000fe20008400000 */
[----:B------:R0:W-:Y:S01]  /*24fc0*/  @!P5 STG.E.U8 desc[UR14][R24.64+0xe0], R7 ;  /* 0x0000e0071800d986 */ /* 0x0001e2000c10110e */
[----:B------:R-:W-:-:S03]  /*24fd0*/  ISETP.LT.OR P5, PT, R0, 0xea, !P2 ;  /* 0x000000ea0000780c */ /* 0x000fc600057a1670 */
[----:B------:R-:W-:Y:S01]  /*24fe0*/  @!P0 STG.E.U8 desc[UR14][R26.64+0xe0], R11 ;  /* 0x0000e00b1a008986 */ /* 0x000fe2000c10110e */
[----:B------:R-:W-:-:S03]  /*24ff0*/  ISETP.LT.OR P0, PT, R0, 0xea, !P3 ;  /* 0x000000ea0000780c */ /* 0x000fc60005f01670 */
[----:B------:R1:W-:Y:S01]  /*25000*/  @!P1 STG.E.U8 desc[UR14][R26.64+0xe1], R5 ;  /* 0x0000e1051a009986 */ /* 0x0003e2000c10110e */
[----:B------:R-:W-:-:S03]  /*25010*/  ISETP.LT.OR P1, PT, R0, 0xe9, !P2 ;  /* 0x000000e90000780c */ /* 0x000fc60005721670 */
[----:B------:R-:W4:Y:S01]  /*25020*/  LDL.LU R40, [R1+0x24c] ;  /* 0x00024c0001287983 */ /* 0x000f220000300800 */
[----:B0-----:R-:W-:-:S03]  /*25030*/  F2FP.SATFINITE.E5M2.F32.PACK_AB_MERGE_C R7, RZ, R3, RZ ;  /* 0x00000003ff07723e */ /* 0x001fc600048060ff */
[----:B------:R-:W-:Y:S01]  /*25040*/  @!P6 STG.E.U8 desc[UR14][R24.64+0xe8], R13 ;  /* 0x0000e80d1800e986 */ /* 0x000fe2000c10110e */
[----:B-1----:R-:W-:Y:S01]  /*25050*/  F2FP.SATFINITE.E5M2.F32.PACK_AB_MERGE_C R5, RZ, R2, RZ ;  /* 0x00000002ff05723e */ /* 0x002fe200048060ff */
[----:B------:R-:W-:Y:S02]  /*25060*/  FMUL R2, R39, UR20 ;  /* 0x0000001427027c20 */ /* 0x000fe40008400000 */
[----:B------:R-:W4:Y:S01]  /*25070*/  LDL.LU R39, [R1+0x250] ;  /* 0x0002500001277983 */ /* 0x000f220000300800 */
[----:B------:R-:W-:Y:S02]  /*25080*/  ISETP.LT.OR P6, PT, R0, 0xf1, !P3 ;  /* 0x000000f10000780c */ /* 0x000fe40005fc1670 */
[----:B------:R-:W-:Y:S02]  /*25090*/  F2FP.SATFINITE.E5M2.F32.PACK_AB_MERGE_C R9, RZ, R4, RZ ;  /* 0x00000004ff09723e */ /* 0x000fe400048060ff */
[----:B------:R-:W-:Y:S01]  /*250a0*/  F2FP.SATFINITE.E5M2.F32.PACK_AB_MERGE_C R11, RZ, R2, RZ ;  /* 0x00000002ff0b723e */ /* 0x000fe200048060ff */
[----:B------:R0:W-:Y:S04]  /*250b0*/  @!P0 STG.E.U8 desc[UR14][R24.64+0xe9], R7 ;  /* 0x0000e90718008986 */ /* 0x0001e8000c10110e */
[----:B------:R1:W-:Y:S04]  /*250c0*/  @!P5 STG.E.U8 desc[UR14][R26.64+0xe9], R9 ;  /* 0x0000e9091a00d986 */ /* 0x0003e8000c10110e */
[----:B------:R-:W-:Y:S04]  /*250d0*/  @!P1 STG.E.U8 desc[UR14][R26.64+0xe8], R5 ;  /* 0x0000e8051a009986 */ /* 0x000fe8000c10110e */
[----:B------:R2:W-:Y:S01]  /*250e0*/  @!P6 STG.E.U8 desc[UR14][R24.64+0xf0], R11 ;  /* 0x0000f00b1800e986 */ /* 0x0005e2000c10110e */
[----:B------:R-:W-:-:S03]  /*250f0*/  FMUL R3, R38, UR20 ;  /* 0x0000001426037c20 */ /* 0x000fc60008400000 */
[----:B------:R-:W4:Y:S02]  /*25100*/  LDL.LU R38, [R1+0x254] ;  /* 0x0002540001267983 */ /* 0x000f240000300800 */
[----:B0-----:R-:W-:Y:S01]  /*25110*/  F2FP.SATFINITE.E5M2.F32.PACK_AB_MERGE_C R7, RZ, R3, RZ ;  /* 0x00000003ff07723e */ /* 0x001fe200048060ff */
[----:B------:R-:W-:Y:S02]  /*25120*/  FMUL R4, R37, UR20 ;  /* 0x0000001425047c20 */ /* 0x000fe40008400000 */
[----:B------:R-:W4:Y:S01]  /*25130*/  LDL.LU R37, [R1+0x258] ;  /* 0x0002580001257983 */ /* 0x000f220000300800 */
[----:B------:R-:W-:-:S03]  /*25140*/  FMUL R2, R36, UR20 ;  /* 0x0000001424027c20 */ /* 0x000fc60008400000 */
[----:B------:R-:W4:Y:S02]  /*25150*/  LDL.LU R36, [R1+0x25c] ;  /* 0x00025c0001247983 */ /* 0x000f240000300800 */
[----:B-1----:R-:W-:Y:S01]  /*25160*/  F2FP.SATFINITE.E5M2.F32.PACK_AB_MERGE_C R9, RZ, R2, RZ ;  /* 0x00000002ff09723e */ /* 0x002fe200048060ff */
[----:B--2---:R-:W-:Y:S02]  /*25170*/  FMUL R2, R35, UR20 ;  /* 0x0000001423027c20 */ /* 0x004fe40008400000 */
[----:B------:R-:W2:Y:S03]  /*25180*/  LDL.LU R35, [R1+0x260] ;  /* 0x0002600001237983 */ /* 0x000ea60000300800 */
[----:B------:R-:W-:Y:S01]  /*25190*/  F2FP.SATFINITE.E5M2.F32.PACK_AB_MERGE_C R11, RZ, R2, RZ ;  /* 0x00000002ff0b723e */ /* 0x000fe200048060ff */
[----:B---3--:R-:W-:Y:S02]  /*251a0*/  FMUL R3, R33, UR20 ;  /* 0x0000001421037c20 */ /* 0x008fe40008400000 */
[----:B------:R-:W3:Y:S01]  /*251b0*/  LDL.LU R33, [R1+0x264] ;  /* 0x0002640001217983 */ /* 0x000ee20000300800 */
[----:B----4-:R-:W-:-:S03]  /*251c0*/  FMUL R2, R32, UR20 ;  /* 0x0000001420027c20 */ /* 0x010fc60008400000 */
[----:B------:R-:W4:Y:S01]  /*251d0*/  LDL.LU R32, [R1+0x268] ;  /* 0x0002680001207983 */ /* 0x000f220000300800 */
[C---:B------:R-:W-:Y:S02]  /*251e0*/  ISETP.LT.OR P0, PT, R0.reuse, 0xf2, !P3 ;  /* 0x000000f20000780c */ /* 0x040fe40005f01670 */
[C---:B------:R-:W-:Y:S02]  /*251f0*/  ISETP.LT.OR P5, PT, R0.reuse, 0xf2, !P2 ;  /* 0x000000f20000780c */ /* 0x040fe400057a1670 */
[C---:B------:R-:W-:Y:S02]  /*25200*/  ISETP.LT.OR P1, PT, R0.reuse, 0xf1, !P2 ;  /* 0x000000f10000780c */ /* 0x040fe40005721670 */
[----:B------:R-:W-:Y:S02]  /*25210*/  ISETP.LT.OR P6, PT, R0, 0xf9, !P3 ;  /* 0x000000f90000780c */ /* 0x000fe40005fc1670 */
[----:B------:R-:W-:Y:S02]  /*25220*/  F2FP.SATFINITE.E5M2.F32.PACK_AB_MERGE_C R13, RZ, R3, RZ ;  /* 0x00000003ff0d723e */ /* 0x000fe400048060ff */
[----:B------:R-:W-:-:S03]  /*25230*/  F2FP.SATFINITE.E5M2.F32.PACK_AB_MERGE_C R5, RZ, R4, RZ ;  /* 0x00000004ff05723e */ /* 0x000fc600048060ff */
[----:B------:R0:W-:Y:S01]  /*25240*/  @!P0 STG.E.U8 desc[UR14][R24.64+0xf1], R7 ;  /* 0x0000f10718008986 */ /* 0x0001e2000c10110e */
[----:B------:R-:W-:-:S03]  /*25250*/  ISETP.LT.OR P3, PT, R0, 0xfa, !P3 ;  /* 0x000000fa0000780c */ /* 0x000fc60005f61670 */
[----:B------:R1:W-:Y:S01]  /*25260*/  @!P5 STG.E.U8 desc[UR14][R26.64+0xf1], R9 ;  /* 0x0000f1091a00d986 */ /* 0x0003e2000c10110e */
[----:B------:R-:W-:Y:S02]  /*25270*/  ISETP.LT.OR P5, PT, R0, 0xf9, !P2 ;  /* 0x000000f90000780c */ /* 0x000fe400057a1670 */
[----:B0-----:R-:W-:Y:S01]  /*25280*/  F2FP.SATFINITE.E5M2.F32.PACK_AB_MERGE_C R7, RZ, R2, RZ ;  /* 0x00000002ff07723e */ /* 0x001fe200048060ff */
[----:B------:R-:W-:Y:S01]  /*25290*/  @!P1 STG.E.U8 desc[UR14][R26.64+0xf0], R5 ;  /* 0x0000f0051a009986 */ /* 0x000fe2000c10110e */
[----:B------:R-:W-:-:S03]  /*252a0*/  FMUL R2, R40, UR20 ;  /* 0x0000001428027c20 */ /* 0x000fc60008400000 */
[----:B------:R-:W4:Y:S01]  /*252b0*/  LDL.LU R40, [R1+0x26c] ;  /* 0x00026c0001287983 */ /* 0x000f220000300800 */
[----:B------:R-:W-:-:S03]  /*252c0*/  FMUL R3, R39, UR20 ;  /* 0x0000001427037c20 */ /* 0x000fc60008400000 */
[----:B------:R-:W4:Y:S01]  /*252d0*/  LDL.LU R39, [R1+0x270] ;  /* 0x0002700001277983 */ /* 0x000f220000300800 */
[----:B-1----:R-:W-:-:S03]  /*252e0*/  F2FP.SATFINITE.E5M2.F32.PACK_AB_MERGE_C R9, RZ, R2, RZ ;  /* 0x00000002ff09723e */ /* 0x002fc600048060ff */
        /* <DEDUP_REMOVED lines=17> */
[----:B------:R-:W4:Y:S01]  /*25400*/  LDL.LU R32, [R1+0x288] ;  /* 0x0002880001207983 */ /* 0x000f220000300800 */
[----:B------:R-:W-:Y:S02]  /*25410*/  ISETP.GE.AND P1, PT, R34, 0x81, PT ;  /* 0x000000812200780c */ /* 0x000fe40003f26270 */
[C---:B------:R-:W-:Y:S02]  /*25420*/  ISETP.LT.OR P2, PT, R0.reuse, 0xfa, !P2 ;  /* 0x000000fa0000780c */ /* 0x040fe40005741670 */
[C---:B------:R-:W-:Y:S02]  /*25430*/  ISETP.LT.OR P6, PT, R0.reuse, 0x1, !P1 ;  /* 0x000000010000780c */ /* 0x040fe40004fc1670 */
[----:B------:R-:W-:Y:S02]  /*25440*/  ISETP.LT.OR P3, PT, R0, 0x2, !P1 ;  /* 0x000000020000780c */ /* 0x000fe40004f61670 */
[----:B------:R-:W-:-:S07]  /*25450*/  ISETP.GE.AND P0, PT, R34, 0x89, PT ;  /* 0x000000892200780c */ /* 0x000fce0003f06270 */
[----:B------:R0:W-:Y:S04]  /*25460*/  @!P2 STG.E.U8 desc[UR14][R26.64+0xf9], R9 ;  /* 0x0000f9091a00a986 */ /* 0x0001e8000c10110e */
[----:B------:R-:W-:Y:S01]  /*25470*/  @!P6 STG.E.U8 desc[UR14][R30.64], R11 ;  /* 0x0000000b1e00e986 */ /* 0x000fe2000c10110e */
[C---:B------:R-:W-:Y:S02]  /*25480*/  ISETP.LT.OR P6, PT, R0.reuse, 0x2, !P0 ;  /* 0x000000020000780c */ /* 0x040fe400047c1670 */
[C---:B------:R-:W-:Y:S01]  /*25490*/  ISETP.LT.OR P5, PT, R0.reuse, 0x1, !P0 ;  /* 0x000000010000780c */ /* 0x040fe200047a1670 */
[----:B------:R1:W-:Y:S01]  /*254a0*/  @!P3 STG.E.U8 desc[UR14][R30.64+0x1], R13 ;  /* 0x0000010d1e00b986 */ /* 0x0003e2000c10110e */
[----:B------:R-:W-:Y:S02]  /*254b0*/  ISETP.LT.OR P2, PT, R0, 0xa, !P1 ;  /* 0x0000000a0000780c */ /* 0x000fe40004f41670 */
[----:B0-----:R-:W-:Y:S01]  /*254c0*/  F2FP.SATFINITE.E5M2.F32.PACK_AB_MERGE_C R9, RZ, R3, RZ ;  /* 0x00000003ff09723e */ /* 0x001fe200048060ff */
[----:B------:R-:W-:-:S02]  /*254d0*/  FMUL R3, R40, UR20 ;  /* 0x0000001428037c20 */ /* 0x000fc40008400000 */
[----:B------:R-:W4:Y:S01]  /*254e0*/  LDL.LU R40, [R1+0x28c] ;  /* 0x00028c0001287983 */ /* 0x000f220000300800 */
[----:B-1----:R-:W-:Y:S02]  /*254f0*/  F2FP.SATFINITE.E5M2.F32.PACK_AB_MERGE_C R13, RZ, R2, RZ ;  /* 0x00000002ff0d723e */ /* 0x002fe400048060ff */
[C---:B------:R-:W-:Y:S01]  /*25500*/  ISETP.LT.OR P3, PT, R0.reuse, 0x9, !P1 ;  /* 0x000000090000780c */ /* 0x040fe20004f61670 */
[----:B------:R0:W-:Y:S01]  /*25510*/  @!P6 STG.E.U8 desc[UR14][R28.64+0x1], R7 ;  /* 0x000001071c00e986 */ /* 0x0001e2000c10110e */
[----:B------:R-:W-:Y:S01]  /*25520*/  F2FP.SATFINITE.E5M2.F32.PACK_AB_MERGE_C R5, RZ, R5, RZ ;  /* 0x00000005ff05723e */ /* 0x000fe200048060ff */
[----:B------:R-:W-:Y:S02]  /*25530*/  FMUL R2, R39, UR20 ;  /* 0x0000001427027c20 */ /* 0x000fe40008400000 */
[----:B------:R-:W4:Y:S01]  /*25540*/  LDL.LU R39, [R1+0x290] ;  /* 0x0002900001277983 */ /* 0x000f220000300800 */
[----:B------:R-:W-:Y:S02]  /*25550*/  F2FP.SATFINITE.E5M2.F32.PACK_AB_MERGE_C R11, RZ, R4, RZ ;  /* 0x00000004ff0b723e */ /* 0x000fe400048060ff */
[----:B------:R-:W-:-:S02]  /*25560*/  ISETP.LT.OR P6, PT, R0, 0xa, !P0 ;  /* 0x0000000a0000780c */ /* 0x000fc400047c1670 */
[----:B0-----:R-:W-:Y:S01]  /*25570*/  F2FP.SATFINITE.E5M2.F32.PACK_AB_MERGE_C R7, RZ, R2, RZ ;  /* 0x00000002ff07723e */ /* 0x001fe200048060ff */
[----:B------:R0:W-:Y:S04]  /*25580*/  @!P5 STG.E.U8 desc[UR14][R28.64], R5 ;  /* 0x000000051c00d986 */ /* 0x0001e8000c10110e */
[----:B------:R-:W-:Y:S04]  /*25590*/  @!P2 STG.E.U8 desc[UR14][R30.64+0x9], R11 ;  /* 0x0000090b1e00a986 */ /* 0x000fe8000c10110e */
[----:B------:R1:W-:Y:S01]  /*255a0*/  @!P3 STG.E.U8 desc[UR14][R30.64+0x8], R9 ;  /* 0x000008091e00b986 */ /* 0x0003e2000c10110e */
[----:B0-----:R-:W-:-:S05]  /*255b0*/  F2FP.SATFINITE.E5M2.F32.PACK_AB_MERGE_C R5, RZ, R3, RZ ;  /* 0x00000003ff05723e */ /* 0x001fca00048060ff */
[----:B------:R4:W-:Y:S01]  /*255c0*/  @!P6 STG.E.U8 desc[UR14][R28.64+0x9], R5 ;  /* 0x000009051c00e986 */ /* 0x0009e2000c10110e */
[----:B------:R-:W-:-:S03]  /*255d0*/  FMUL R4, R38, UR20 ;  /* 0x0000001426047c20 */ /* 0x000fc60008400000 */
[----:B------:R-:W4:Y:S02]  /*255e0*/  LDL.LU R38, [R1+0x294] ;  /* 0x0002940001267983 */ /* 0x000f240000300800 */
[----:B-1----:R-:W-:Y:S01]  /*255f0*/  F2FP.SATFINITE.E5M2.F32.PACK_AB_MERGE_C R9, RZ, R4, RZ ;  /* 0x00000004ff09723e */ /* 0x002fe200048060ff */
[----:B------:R-:W-:Y:S02]  /*25600*/  FMUL R2, R37, UR20 ;  /* 0x0000001425027c20 */ /* 0x000fe40008400000 */
[----:B------:R-:W4:Y:S03]  /*25610*/  LDL.LU R37, [R1+0x298] ;  /* 0x0002980001257983 */ /* 0x000f260000300800 */
[----:B------:R-:W-:Y:S01]  /*25620*/  F2FP.SATFINITE.E5M2.F32.PACK_AB_MERGE_C R11, RZ, R2, RZ ;  /* 0x00000002ff0b723e */ /* 0x000fe200048060ff */
[----:B------:R-:W-:Y:S02]  /*25630*/  FMUL R2, R36, UR20 ;  /* 0x0000001424027c20 */ /* 0x000fe40008400000 */
[----:B------:R-:W4:Y:S01]  /*25640*/  LDL.LU R36, [R1+0x29c] ;  /* 0x00029c0001247983 */ /* 0x000f220000300800 */
[----:B--2---:R-:W-:-:S03]  /*25650*/  FMUL R3, R35, UR20 ;  /* 0x0000001423037c20 */ /* 0x004fc60008400000 */
[----:B------:R-:W2:Y:S01]  /*25660*/  LDL.LU R35, [R1+0x2a0] ;  /* 0x0002a00001237983 */ /* 0x000ea20000300800 */
[----:B---3--:R-:W-:-:S03]  /*25670*/  FMUL R4, R33, UR20 ;  /* 0x0000001421047c20 */ /* 0x008fc60008400000 */
[----:B------:R-:W3:Y:S01]  /*25680*/  LDL.LU R33, [R1+0x2a4] ;  /* 0x0002a40001217983 */ /* 0x000ee20000300800 */
[----:B----4-:R-:W-:-:S03]  /*25690*/  FMUL R5, R32, UR20 ;  /* 0x0000001420057c20 */ /* 0x010fc60008400000 */
[----:B------:R-:W4:Y:S01]  /*256a0*/  LDL.LU R32, [R1+0x2a8] ;  /* 0x0002a80001207983 */ /* 0x000f220000300800 */
[C---:B------:R-:W-:Y:S02]  /*256b0*/  ISETP.LT.OR P5, PT, R0.reuse, 0x9, !P0 ;  /* 0x000000090000780c */ /* 0x040fe400047a1670 */
[C---:B------:R-:W-:Y:S02]  /*256c0*/  ISETP.LT.OR P3, PT, R0.reuse, 0x11, !P1 ;  /* 0x000000110000780c */ /* 0x040fe40004f61670 */
[C---:B------:R-:W-:Y:S02]  /*256d0*/  ISETP.LT.OR P2, PT, R0.reuse, 0x12, !P1 ;  /* 0x000000120000780c */ /* 0x040fe40004f41670 */
[----:B------:R-:W-:-:S07]  /*256e0*/  ISETP.LT.OR P6, PT, R0, 0x12, !P0 ;  /* 0x000000120000780c */ /* 0x000fce00047c1670 */
[----:B------:R-:W-:Y:S01]  /*256f0*/  @!P5 STG.E.U8 desc[UR14][R28.64+0x8], R13 ;  /* 0x0000080d1c00d986 */ /* 0x000fe2000c10110e */
[----:B------:R-:W-:-:S03]  /*25700*/  ISETP.LT.OR P5, PT, R0, 0x11, !P0 ;  /* 0x000000110000780c */ /* 0x000fc600047a1670 */
[----:B------:R0:W-:Y:S01]  /*25710*/  @!P3 STG.E.U8 desc[UR14][R30.64+0x10], R7 ;  /* 0x000010071e00b986 */ /* 0x0001e2000c10110e */
[----:B------:R-:W-:-:S03]  /*25720*/  ISETP.LT.OR P3, PT, R0, 0x19, !P1 ;  /* 0x000000190000780c */ /* 0x000fc60004f61670 */
[----:B------:R1:W-:Y:S01]  /*25730*/  @!P2 STG.E.U8 desc[UR14][R30.64+0x11], R9 ;  /* 0x000011091e00a986 */ /* 0x0003e2000c10110e */
[----:B------:R-:W-:Y:S02]  /*25740*/  ISETP.LT.OR P2, PT, R0, 0x1a, !P1 ;  /* 0x0000001a0000780c */ /* 0x000fe40004f41670 */
[----:B0-----:R-:W-:Y:S01]  /*25750*/  F2FP.SATFINITE.E5M2.F32.PACK_AB_MERGE_C R7, RZ, R2, RZ ;  /* 0x00000002ff07723e */ /* 0x001fe200048060ff */
[----:B------:R-:W-:Y:S01]  /*25760*/  FMUL R2, R40, UR20 ;  /* 0x0000001428027c20 */ /* 0x000fe20008400000 */
[----:B-1----:R-:W-:Y:S01]  /*25770*/  F2FP.SATFINITE.E5M2.F32.PACK_AB_MERGE_C R9, RZ, R3, RZ ;  /* 0x00000003ff09723e */ /* 0x002fe200048060ff */
[----:B------:R-:W4:Y:S01]  /*25780*/  LDL.LU R40, [R1+0x2ac] ;  /* 0x0002ac0001287983 */ /* 0x000f220000300800 */
[----:B------:R-:W-:-:S03]  /*25790*/  F2FP.SATFINITE.E5M2.F32.PACK_AB_MERGE_C R13, RZ, R4, RZ ;  /* 0x00000004ff0d723e */ /* 0x000fc600048060ff */
[----:B------:R0:W-:Y:S01]  /*257a0*/  @!P6 STG.E.U8 desc[UR14][R28.64+0x11], R7 ;  /* 0x000011071c00e986 */ /* 0x0001e2000c10110e */
[----:B------:R-:W-:Y:S01]  /*257b0*/  ISETP.LT.OR P6, PT, R0, 0x1a, !P0 ;  /* 0x0000001a0000780c */ /* 0x000fe200047c1670 */
[----:B------:R-:W-:Y:S02]  /*257c0*/  FMUL R3, R39, UR20 ;  /* 0x0000001427037c20 */ /* 0x000fe40008400000 */
[----:B------:R-:W4:Y:S01]  /*257d0*/  LDL.LU R39, [R1+0x2b0] ;  /* 0x0002b00001277983 */ /* 0x000f220000300800 */
[----:B0-----:R-:W-:-:S03]  /*257e0*/  F2FP.SATFINITE.E5M2.F32.PACK_AB_MERGE_C R7, RZ, R2, RZ ;  /* 0x00000002ff07723e */ /* 0x001fc600048060ff */
[----:B------:R-:W-:Y:S04]  /*257f0*/  @!P5 STG.E.U8 desc[UR14][R28.64+0x10], R11 ;  /* 0x0000100b1c00d986 */ /* 0x000fe8000c10110e */
[----:B------:R0:W-:Y:S04]  /*25800*/  @!P3 STG.E.U8 desc[UR14][R30.64+0x18], R9 ;  /* 0x000018091e00b986 */ /* 0x0001e8000c10110e */
[----:B------:R1:W-:Y:S01]  /*25810*/  @!P2 STG.E.U8 desc[UR14][R30.64+0x19], R13 ;  /* 0x0000190d1e00a986 */ /* 0x0003e2000c10110e */
[----:B0-----:R-:W-:-:S03]  /*25820*/  F2FP.SATFINITE.E5M2.F32.PACK_AB_MERGE_C R9, RZ, R3, RZ ;  /* 0x00000003ff09723e */ /* 0x001fc600048060ff */
[----:B------:R0:W-:Y:S01]  /*25830*/  @!P6 STG.E.U8 desc[UR14][R28.64+0x19], R7 ;  /* 0x000019071c00e986 */ /* 0x0001e2000c10110e */
[----:B------:R-:W-:-:S03]  /*25840*/  FMUL R4, R38, UR20 ;  /* 0x0000001426047c20 */ /* 0x000fc60008400000 */
[----:B------:R-:W4:Y:S02]  /*25850*/  LDL.LU R38, [R1+0x2b4] ;  /* 0x0002b40001267983 */ /* 0x000f240000300800 */
[----:B------:R-:W-:Y:S01]  /*25860*/  F2FP.SATFINITE.E5M2.F32.PACK_AB_MERGE_C R11, RZ, R4, RZ ;  /* 0x00000004ff0b723e */ /* 0x000fe200048060ff */
[----:B------:R-:W-:Y:S02]  /*25870*/  FMUL R2, R37, UR20 ;  /* 0x0000001425027c20 */ /* 0x000fe40008400000 */
[----:B------:R-:W4:Y:S03]  /*25880*/  LDL.LU R37, [R1+0x2b8] ;  /* 0x0002b80001257983 */ /* 0x000f260000300800 */
[----:B-1----:R-:W-:Y:S01]  /*25890*/  F2FP.SATFINITE.E5M2.F32.PACK_AB_MERGE_C R13, RZ, R2, RZ ;  /* 0x00000002ff0d723e */ /* 0x002fe200048060ff */
[----:B------:R-:W-:Y:S02]  /*258a0*/  FMUL R3, R36, UR20 ;  /* 0x0000001424037c20 */ /* 0x000fe40008400000 */
[----:B------:R-:W4:Y:S01]  /*258b0*/  LDL.LU R36, [R1+0x2bc] ;  /* 0x0002bc0001247983 */ /* 0x000f220000300800 */
[----:B--2---:R-:W-:-:S03]  /*258c0*/  FMUL R2, R35, UR20 ;  /* 0x0000001423027c20 */ /* 0x004fc60008400000 */
[----:B------:R-:W2:Y:S02]  /*258d0*/  LDL.LU R35, [R1+0x2c0] ;  /* 0x0002c00001237983 */ /* 0x000ea40000300800 */
[----:B0-----:R-:W-:Y:S01]  /*258e0*/  F2FP.SATFINITE.E5M2.F32.PACK_AB_MERGE_C R7, RZ, R2, RZ ;  /* 0x00000002ff07723e */ /* 0x001fe200048060ff */
[----:B---3--:R-:W-:Y:S02]  /*258f0*/  FMUL R4, R33, UR20 ;  /* 0x0000001421047c20 */ /* 0x008fe40008400000 */
[----:B------:R-:W3:Y:S01]  /*25900*/  LDL.LU R33, [R1+0x2c4] ;  /* 0x0002c40001217983 */ /* 0x000ee20000300800 */
[----:B----4-:R-:W-:-:S03]  /*25910*/  FMUL R2, R32, UR20 ;  /* 0x0000001420027c20 */ /* 0x010fc60008400000 */
[----:B------:R-:W4:Y:S01]  /*25920*/  LDL.LU R32, [R1+0x2c8] ;  /* 0x0002c80001207983 */ /* 0x000f220000300800 */
[C---:B------:R-:W-:Y:S02]  /*25930*/  ISETP.LT.OR P5, PT, R0.reuse, 0x19, !P0 ;  /* 0x000000190000780c */ /* 0x040fe400047a1670 */
[C---:B------:R-:W-:Y:S02]  /*25940*/  ISETP.LT.OR P3, PT, R0.reuse, 0x21, !P1 ;  /* 0x000000210000780c */ /* 0x040fe40004f61670 */
[C---:B------:R-:W-:Y:S02]  /*25950*/  ISETP.LT.OR P2, PT, R0.reuse, 0x22, !P1 ;  /* 0x000000220000780c */ /* 0x040fe40004f41670 */
[----:B------:R-:W-:Y:S02]  /*25960*/  F2FP.SATFINITE.E5M2.F32.PACK_AB_MERGE_C R5, RZ, R5, RZ ;  /* 0x00000005ff05723e */ /* 0x000fe400048060ff */
[----:B------:R-:W-:-:S05]  /*25970*/  ISETP.LT.OR P6, PT, R0, 0x22, !P0 ;  /* 0x000000220000780c */ /* 0x000fca00047c1670 */
[----:B------:R0:W-:Y:S01]  /*25980*/  @!P5 STG.E.U8 desc[UR14][R28.64+0x18], R5 ;  /* 0x000018051c00d986 */ /* 0x0001e2000c10110e */
[----:B------:R-:W-:-:S03]  /*25990*/  ISETP.LT.OR P5, PT, R0, 0x21, !P0 ;  /* 0x000000210000780c */ /* 0x000fc600047a1670 */
[----:B------:R-:W-:Y:S01]  /*259a0*/  @!P3 STG.E.U8 desc[UR14][R30.64+0x20], R9 ;  /* 0x000020091e00b986 */ /* 0x000fe2000c10110e */
[----:B------:R-:W-:-:S03]  /*259b0*/  ISETP.LT.OR P3, PT, R0, 0x29, !P1 ;  /* 0x000000290000780c */ /* 0x000fc60004f61670 */
[----:B------:R1:W-:Y:S01]  /*259c0*/  @!P2 STG.E.U8 desc[UR14][R30.64+0x21], R11 ;  /* 0x0000210b1e00a986 */ /* 0x0003e2000c10110e */
[----:B------:R-:W-:Y:S02]  /*259d0*/  ISETP.LT.OR P2, PT, R0, 0x2a, !P1 ;  /* 0x0000002a0000780c */ /* 0x000fe40004f41670 */
[----:B0-----:R-:W-:Y:S02]  /*259e0*/  F2FP.SATFINITE.E5M2.F32.PACK_AB_MERGE_C R5, RZ, R3, RZ ;  /* 0x00000003ff05723e */ /* 0x001fe400048060ff */
[----:B-1----:R-:W-:Y:S01]  /*259f0*/  F2FP.SATFINITE.E5M2.F32.PACK_AB_MERGE_C R11, RZ, R2, RZ ;  /* 0x00000002ff0b723e */ /* 0x002fe200048060ff */
[----:B------:R-:W-:Y:S02]  /*25a00*/  FMUL R2, R40, UR20 ;  /* 0x0000001428027c20 */ /* 0x000fe40008400000 */
[----:B------:R-:W4:Y:S01]  /*25a10*/  LDL.LU R40, [R1+0x2cc] ;  /* 0x0002cc0001287983 */ /* 0x000f220000300800 */
[----:B------:R-:W-:-:S03]  /*25a20*/  F2FP.SATFINITE.E5M2.F32.PACK_AB_MERGE_C R9, RZ, R4, RZ ;  /* 0x00000004ff09723e */ /* 0x000fc600048060ff */
[----:B------:R-:W-:Y:S01]  /*25a30*/  @!P6 STG.E.U8 desc[UR14][R28.64+0x21], R5 ;  /* 0x000021051c00e986 */ /* 0x000fe2000c10110e */
[----:B------:R-:W-:-:S03]  /*25a40*/  FMUL R3, R39, UR20 ;  /* 0x0000001427037c20 */ /* 0x000fc60008400000 */
[----:B------:R-:W4:Y:S01]  /*25a50*/  LDL.LU R39, [R1+0x2d0] ;  /* 0x0002d00001277983 */ /* 0x000f220000300800 */
[----:B------:R-:W-:-:S03]  /*25a60*/  ISETP.LT.OR P6, PT, R0, 0x2a, !P0 ;  /* 0x0000002a0000780c */ /* 0x000fc600047c1670 */
[----:B------:R-:W-:Y:S04]  /*25a70*/  @!P5 STG.E.U8 desc[UR14][R28.64+0x20], R13 ;  /* 0x0000200d1c00d986 */ /* 0x000fe8000c10110e */
[----:B------:R0:W-:Y:S04]  /*25a80*/  @!P3 STG.E.U8 desc[UR14][R30.64+0x28], R7 ;  /* 0x000028071e00b986 */ /* 0x0001e8000c10110e */
[----:B------:R1:W-:Y:S01]  /*25a90*/  @!P2 STG.E.U8 desc[UR14][R30.64+0x29], R9 ;  /* 0x000029091e00a986 */ /* 0x0003e2000c10110e */
[----:B0-----:R-:W-:Y:S02]  /*25aa0*/  F2FP.SATFINITE.E5M2.F32.PACK_AB_MERGE_C R7, RZ, R2, RZ ;  /* 0x00000002ff07723e */ /* 0x001fe400048060ff */
[----:B-1----:R-:W-:-:S03]  /*25ab0*/  F2FP.SATFINITE.E5M2.F32.PACK_AB_MERGE_C R9, RZ, R3, RZ ;  /* 0x00000003ff09723e */ /* 0x002fc600048060ff */
[----:B------:R0:W-:Y:S01]  /*25ac0*/  @!P6 STG.E.U8 desc[UR14][R28.64+0x29], R7 ;  /* 0x000029071c00e986 */ /* 0x0001e2000c10110e */
[----:B------:R-:W-:-:S03]  /*25ad0*/  FMUL R4, R38, UR20 ;  /* 0x0000001426047c20 */ /* 0x000fc60008400000 */
[----:B------:R-:W4:Y:S02]  /*25ae0*/  LDL.LU R38, [R1+0x2d4] ;  /* 0x0002d40001267983 */ /* 0x000f240000300800 */
[----:B------:R-:W-:Y:S01]  /*25af0*/  F2FP.SATFINITE.E5M2.F32.PACK_AB_MERGE_C R13, RZ, R4, RZ ;  /* 0x00000004ff0d723e */ /* 0x000fe200048060ff */
        /* <DEDUP_REMOVED lines=21> */
[----:B------:R-:W-:Y:S02]  /*25c50*/  F2FP.SATFINITE.E5M2.F32.PACK_AB_MERGE_C R5, RZ, R5, RZ ;  /* 0x00000005ff05723e */ /* 0x000fe400048060ff */
[----:B0-----:R-:W-:Y:S02]  /*25c60*/  F2FP.SATFINITE.E5M2.F32.PACK_AB_MERGE_C R13, RZ, R2, RZ ;  /* 0x00000002ff0d723e */ /* 0x001fe400048060ff */
[----:B-1----:R-:W-:Y:S01]  /*25c70*/  F2FP.SATFINITE.E5M2.F32.PACK_AB_MERGE_C R9, RZ, R3, RZ ;  /* 0x00000003ff09723e */ /* 0x002fe200048060ff */
[----:B------:R-:W-:Y:S02]  /*25c80*/  FMUL R3, R40, UR20 ;  /* 0x0000001428037c20 */ /* 0x000fe40008400000 */
[----:B------:R-:W4:Y:S01]  /*25c90*/  LDL.LU R40, [R1+0x2ec] ;  /* 0x0002ec0001287983 */ /* 0x000f220000300800 */
[----:B------:R-:W-:Y:S01]  /*25ca0*/  F2FP.SATFINITE.E5M2.F32.PACK_AB_MERGE_C R11, RZ, R4, RZ ;  /* 0x00000004ff0b723e */ /* 0x000fe200048060ff */
[----:B------:R-:W-:-:S02]  /*25cb0*/  FMUL R2, R39, UR20 ;  /* 0x0000001427027c20 */ /* 0x000fc40008400000 */
[----:B------:R-:W4:Y:S04]  /*25cc0*/  LDL.LU R39, [R1+0x2f0] ;  /* 0x0002f00001277983 */ /* 0x000f280000300800 */
[----:B------:R0:W-:Y:S01]  /*25cd0*/  @!P6 STG.E.U8 desc[UR14][R28.64+0x31], R7 ;  /* 0x000031071c00e986 */ /* 0x0001e2000c10110e */
[----:B------:R-:W-:-:S03]  /*25ce0*/  ISETP.LT.OR P6, PT, R0, 0x3a, !P0 ;  /* 0x0000003a0000780c */ /* 0x000fc600047c1670 */
[----:B------:R1:W-:Y:S01]  /*25cf0*/  @!P5 STG.E.U8 desc[UR14][R28.64+0x30], R5 ;  /* 0x000030051c00d986 */ /* 0x0003e2000c10110e */
[----:B0-----:R-:W-:-:S03]  /*25d00*/  F2FP.SATFINITE.E5M2.F32.PACK_AB_MERGE_C R7, RZ, R2, RZ ;  /* 0x00000002ff07723e */ /* 0x001fc600048060ff */
[----:B------:R-:W-:Y:S01]  /*25d10*/  @!P2 STG.E.U8 desc[UR14][R30.64+0x39], R11 ;  /* 0x0000390b1e00a986 */ /* 0x000fe2000c10110e */
[----:B-1----:R-:W-:-:S03]  /*25d20*/  F2FP.SATFINITE.E5M2.F32.PACK_AB_MERGE_C R5, RZ, R3, RZ ;  /* 0x00000003ff05723e */ /* 0x002fc600048060ff */
[----:B------:R0:W-:Y:S04]  /*25d30*/  @!P3 STG.E.U8 desc[UR14][R30.64+0x38], R9 ;  /* 0x000038091e00b986 */ /* 0x0001e8000c10110e */
[----:B------:R4:W-:Y:S01]  /*25d40*/  @!P6 STG.E.U8 desc[UR14][R28.64+0x39], R5 ;  /* 0x000039051c00e986 */ /* 0x0009e2000c10110e */
[----:B------:R-:W-:-:S03]  /*25d50*/  FMUL R4, R38, UR20 ;  /* 0x0000001426047c20 */ /* 0x000fc60008400000 */
[----:B------:R-:W4:Y:S02]  /*25d60*/  LDL.LU R38, [R1+0x2f4] ;  /* 0x0002f40001267983 */ /* 0x000f240000300800 */
[----:B0-----:R-:W-:Y:S01]  /*25d70*/  F2FP.SATFINITE.E5M2.F32.PACK_AB_MERGE_C R9, RZ, R4, RZ ;  /* 0x00000004ff09723e */ /* 0x001fe200048060ff */
        /* <DEDUP_REMOVED lines=26> */
[----:B------:R0:W-:Y:S01]  /*25f20*/  @!P6 STG.E.U8 desc[UR14][R28.64+0x41], R7 ;  /* 0x000041071c00e986 */ /* 0x0001e2000c10110e */
[----:B------:R-:W-:-:S03]  /*25f30*/  FMUL R3, R39, UR20 ;  /* 0x0000001427037c20 */ /* 0x000fc60008400000 */
[----:B------:R-:W4:Y:S01]  /*25f40*/  LDL.LU R39, [R1+0x310] ;  /* 0x0003100001277983 */ /* 0x000f220000300800 */
[----:B------:R-:W-:Y:S02]  /*25f50*/  ISETP.LT.OR P6, PT, R0, 0x4a, !P0 ;  /* 0x0000004a0000780c */ /* 0x000fe400047c1670 */
[----:B0-----:R-:W-:Y:S01]  /*25f60*/  F2FP.SATFINITE.E5M2.F32.PACK_AB_MERGE_C R7, RZ, R2, RZ ;  /* 0x00000002ff07723e */ /* 0x001fe200048060ff */
        /* <DEDUP_REMOVED lines=155> */
[----:B------:R-:W-:Y:S01]  /*26920*/  F2FP.SATFINITE.E5M2.F32.PACK_AB_MERGE_C R9, RZ, R4, RZ ;  /* 0x00000004ff09723e */ /* 0x000fe200048060ff */
[----:B------:R-:W-:-:S02]  /*26930*/  FMUL R3, R39, UR20 ;  /* 0x0000001427037c20 */ /* 0x000fc40008400000 */
[----:B------:R-:W4:Y:S04]  /*26940*/  LDL.LU R39, [R1+0x390] ;  /* 0x0003900001277983 */ /* 0x000f280000300800 */
[----:B------:R-:W-:Y:S04]  /*26950*/  @!P6 STG.E.U8 desc[UR14][R28.64+0x81], R5 ;  /* 0x000081051c00e986 */ /* 0x000fe8000c10110e */
[----:B------:R-:W-:Y:S04]  /*26960*/  @!P5 STG.E.U8 desc[UR14][R28.64+0x80], R13 ;  /* 0x0000800d1c00d986 */ /* 0x000fe8000c10110e */
[----:B------:R0:W-:Y:S04]  /*26970*/  @!P3 STG.E.U8 desc[UR14][R30.64+0x88], R7 ;  /* 0x000088071e00b986 */ /* 0x0001e8000c10110e */
[----:B------:R1:W-:Y:S01]  /*26980*/  @!P2 STG.E.U8 desc[UR14][R30.64+0x89], R9 ;  /* 0x000089091e00a986 */ /* 0x0003e2000c10110e */
[----:B0-----:R-:W-:-:S02]  /*26990*/  F2FP.SATFINITE.E5M2.F32.PACK_AB_MERGE_C R7, RZ, R2, RZ ;  /* 0x00000002ff07723e */ /* 0x001fc400048060ff */
[----:B-1----:R-:W-:Y:S01]  /*269a0*/  F2FP.SATFINITE.E5M2.F32.PACK_AB_MERGE_C R9, RZ, R3, RZ ;  /* 0x00000003ff09723e */ /* 0x002fe200048060ff */
[----:B------:R-:W-:Y:S02]  /*269b0*/  FMUL R4, R38, UR20 ;  /* 0x0000001426047c20 */ /* 0x000fe40008400000 */
[----:B------:R-:W4:Y:S03]  /*269c0*/  LDL.LU R38, [R1+0x394] ;  /* 0x0003940001267983 */ /* 0x000f260000300800 */
[----:B------:R-:W-:Y:S01]  /*269d0*/  F2FP.SATFINITE.E5M2.F32.PACK_AB_MERGE_C R13, RZ, R4, RZ ;  /* 0x00000004ff0d723e */ /* 0x000fe200048060ff */
[----:B------:R-:W-:Y:S02]  /*269e0*/  FMUL R5, R37, UR20 ;  /* 0x0000001425057c20 */ /* 0x000fe40008400000 */
[----:B------:R-:W4:Y:S01]  /*269f0*/  LDL.LU R37, [R1+0x398] ;  /* 0x0003980001257983 */ /* 0x000f220000300800 */
[----:B------:R-:W-:-:S03]  /*26a00*/  FMUL R2, R36, UR20 ;  /* 0x0000001424027c20 */ /* 0x000fc60008400000 */
[----:B------:R-:W4:Y:S01]  /*26a10*/  LDL.LU R36, [R1+0x39c] ;  /* 0x00039c0001247983 */ /* 0x000f220000300800 */
[----:B--2---:R-:W-:-:S03]  /*26a20*/  FMUL R3, R35, UR20 ;  /* 0x0000001423037c20 */ /* 0x004fc60008400000 */
[----:B------:R-:W2:Y:S01]  /*26a30*/  LDL.LU R35, [R1+0x3a0] ;  /* 0x0003a00001237983 */ /* 0x000ea20000300800 */
        /* <DEDUP_REMOVED lines=9> */
[----:B------:R0:W-:Y:S01]  /*26ad0*/  @!P6 STG.E.U8 desc[UR14][R28.64+0x89], R7 ;  /* 0x000089071c00e986 */ /* 0x0001e2000c10110e */
[----:B------:R-:W-:-:S03]  /*26ae0*/  ISETP.LT.OR P6, PT, R0, 0x92, !P0 ;  /* 0x000000920000780c */ /* 0x000fc600047c1670 */
[----:B------:R-:W-:Y:S01]  /*26af0*/  @!P5 STG.E.U8 desc[UR14][R28.64+0x88], R11 ;  /* 0x0000880b1c00d986 */ /* 0x000fe2000c10110e */
[----:B------:R-:W-:-:S03]  /*26b00*/  ISETP.LT.OR P5, PT, R0, 0x91, !P0 ;  /* 0x000000910000780c */ /* 0x000fc600047a1670 */
[----:B------:R1:W-:Y:S01]  /*26b10*/  @!P3 STG.E.U8 desc[UR14][R30.64+0x90], R9 ;  /* 0x000090091e00b986 */ /* 0x0003e2000c10110e */
[C---:B------:R-:W-:Y:S02]  /*26b20*/  ISETP.LT.OR P3, PT, R0.reuse, 0x99, !P1 ;  /* 0x000000990000780c */ /* 0x040fe40004f61670 */
[----:B0-----:R-:W-:Y:S01]  /*26b30*/  F2FP.SATFINITE.E5M2.F32.PACK_AB_MERGE_C R7, RZ, R2, RZ ;  /* 0x00000002ff07723e */ /* 0x001fe200048060ff */
[----:B------:R-:W-:Y:S01]  /*26b40*/  @!P2 STG.E.U8 desc[UR14][R30.64+0x91], R13 ;  /* 0x0000910d1e00a986 */ /* 0x000fe2000c10110e */
[----:B------:R-:W-:Y:S02]  /*26b50*/  ISETP.LT.OR P2, PT, R0, 0x9a, !P1 ;  /* 0x0000009a0000780c */ /* 0x000fe40004f41670 */
        /* <DEDUP_REMOVED lines=86> */
[----:B------:R0:W-:Y:S01]  /*270c0*/  @!P6 STG.E.U8 desc[UR14][R28.64+0xb1], R7 ;  /* 0x0000b1071c00e986 */ /* 0x0001e2000c10110e */
[----:B------:R-:W-:-:S03]  /*270d0*/  ISETP.LT.OR P6, PT, R0, 0xba, !P0 ;  /* 0x000000ba0000780c */ /* 0x000fc600047c1670 */
[----:B------:R-:W4:Y:S04]  /*270e0*/  LDL.LU R39, [R1+0x3f0] ;  /* 0x0003f00001277983 */ /* 0x000f280000300800 */
        /* <DEDUP_REMOVED lines=33> */
[----:B------:R0:W-:Y:S01]  /*27300*/  @!P6 STG.E.U8 desc[UR14][R28.64+0xc1], R7 ;  /* 0x0000c1071c00e986 */ /* 0x0001e2000c10110e */
[----:B------:R-:W-:-:S03]  /*27310*/  ISETP.LT.OR P6, PT, R0, 0xca, !P0 ;  /* 0x000000ca0000780c */ /* 0x000fc600047c1670 */
[----:B------:R-:W4:Y:S01]  /*27320*/  LDL.LU R40, [R1+0x40c] ;  /* 0x00040c0001287983 */ /* 0x000f220000300800 */
[----:B------:R-:W-:Y:S01]  /*27330*/  F2FP.SATFINITE.E5M2.F32.PACK_AB_MERGE_C R13, RZ, R4, RZ ;  /* 0x00000004ff0d723e */ /* 0x000fe200048060ff */
        /* <DEDUP_REMOVED lines=24> */
[C---:B------:R-:W-:Y:S01]  /*274c0*/  ISETP.LT.OR P3, PT, R0.reuse, 0xd1, !P1 ;  /* 0x000000d10000780c */ /* 0x040fe20004f61670 */
[----:B------:R-:W4:Y:S01]  /*274d0*/  LDL.LU R42, [R1+0x42c] ;  /* 0x00042c00012a7983 */ /* 0x000f220000300800 */
[C---:B------:R-:W-:Y:S02]  /*274e0*/  ISETP.LT.OR P2, PT, R0.reuse, 0xd2, !P1 ;  /* 0x000000d20000780c */ /* 0x040fe40004f41670 */
[----:B------:R-:W-:Y:S02]  /*274f0*/  ISETP.LT.OR P6, PT, R0, 0xd2, !P0 ;  /* 0x000000d20000780c */ /* 0x000fe400047c1670 */
[----:B------:R-:W-:-:S05]  /*27500*/  F2FP.SATFINITE.E5M2.F32.PACK_AB_MERGE_C R5, RZ, R5, RZ ;  /* 0x00000005ff05723e */ /* 0x000fca00048060ff */
[----:B------:R0:W-:Y:S01]  /*27510*/  @!P5 STG.E.U8 desc[UR14][R28.64+0xc8], R5 ;  /* 0x0000c8051c00d986 */ /* 0x0001e2000c10110e */
[----:B------:R-:W-:-:S03]  /*27520*/  ISETP.LT.OR P5, PT, R0, 0xd1, !P0 ;  /* 0x000000d10000780c */ /* 0x000fc600047a1670 */
[----:B------:R-:W-:Y:S01]  /*27530*/  @!P3 STG.E.U8 desc[UR14][R30.64+0xd0], R9 ;  /* 0x0000d0091e00b986 */ /* 0x000fe2000c10110e */
[----:B------:R-:W-:-:S03]  /*27540*/  ISETP.LT.OR P3, PT, R0, 0xd9, !P1 ;  /* 0x000000d90000780c */ /* 0x000fc60004f61670 */
[----:B------:R1:W-:Y:S01]  /*27550*/  @!P2 STG.E.U8 desc[UR14][R30.64+0xd1], R11 ;  /* 0x0000d10b1e00a986 */ /* 0x0003e2000c10110e */
[----:B0-----:R-:W-:Y:S02]  /*27560*/  F2FP.SATFINITE.E5M2.F32.PACK_AB_MERGE_C R5, RZ, R3, RZ ;  /* 0x00000003ff05723e */ /* 0x001fe400048060ff */
[----:B------:R-:W-:-:S03]  /*27570*/  ISETP.LT.OR P2, PT, R0, 0xda, !P1 ;  /* 0x000000da0000780c */ /* 0x000fc60004f41670 */
[----:B------:R-:W-:Y:S01]  /*27580*/  @!P6 STG.E.U8 desc[UR14][R28.64+0xd1], R5 ;  /* 0x0000d1051c00e986 */ /* 0x000fe2000c10110e */
[----:B-1----:R-:W-:Y:S02]  /*27590*/  F2FP.SATFINITE.E5M2.F32.PACK_AB_MERGE_C R11, RZ, R2, RZ ;  /* 0x00000002ff0b723e */ /* 0x002fe400048060ff */
[----:B------:R-:W-:Y:S01]  /*275a0*/  ISETP.LT.OR P6, PT, R0, 0xda, !P0 ;  /* 0x000000da0000780c */ /* 0x000fe200047c1670 */
[----:B------:R-:W-:Y:S02]  /*275b0*/  FMUL R2, R40, UR20 ;  /* 0x0000001428027c20 */ /* 0x000fe40008400000 */
[----:B------:R-:W4:Y:S01]  /*275c0*/  LDL.LU R40, [R1+0x430] ;  /* 0x0004300001287983 */ /* 0x000f220000300800 */
[----:B------:R-:W-:-:S03]  /*275d0*/  FMUL R3, R39, UR20 ;  /* 0x0000001427037c20 */ /* 0x000fc60008400000 */
[----:B------:R-:W4:Y:S01]  /*275e0*/  LDL.LU R39, [R1+0x434] ;  /* 0x0004340001277983 */ /* 0x000f220000300800 */
[----:B------:R-:W-:-:S03]  /*275f0*/  F2FP.SATFINITE.E5M2.F32.PACK_AB_MERGE_C R9, RZ, R4, RZ ;  /* 0x00000004ff09723e */ /* 0x000fc600048060ff */
        /* <DEDUP_REMOVED lines=13> */
[----:B--2---:R-:W-:Y:S01]  /*276d0*/  FMUL R3, R35, UR20 ;  /* 0x0000001423037c20 */ /* 0x004fe20008400000 */
[----:B0-----:R-:W-:Y:S02]  /*276e0*/  F2FP.SATFINITE.E5M2.F32.PACK_AB_MERGE_C R7, RZ, R2, RZ ;  /* 0x00000002ff07723e */ /* 0x001fe400048060ff */
        /* <DEDUP_REMOVED lines=15> */
[----:B------:R-:W-:Y:S02]  /*277e0*/  F2FP.SATFINITE.E5M2.F32.PACK_AB_MERGE_C R5, RZ, R5, RZ ;  /* 0x00000005ff05723e */ /* 0x000fe400048060ff */
[----:B0-----:R-:W-:Y:S01]  /*277f0*/  F2FP.SATFINITE.E5M2.F32.PACK_AB_MERGE_C R11, RZ, R4, RZ ;  /* 0x00000004ff0b723e */ /* 0x001fe200048060ff */
[----:B------:R0:W-:Y:S01]  /*27800*/  @!P6 STG.E.U8 desc[UR14][R28.64+0xe1], R7 ;  /* 0x0000e1071c00e986 */ /* 0x0001e2000c10110e */
[C---:B------:R-:W-:Y:S02]  /*27810*/  ISETP.LT.OR P6, PT, R0.reuse, 0xea, !P0 ;  /* 0x000000ea0000780c */ /* 0x040fe400047c1670 */
[----:B-1----:R-:W-:Y:S01]  /*27820*/  F2FP.SATFINITE.E5M2.F32.PACK_AB_MERGE_C R9, RZ, R3, RZ ;  /* 0x00000003ff09723e */ /* 0x002fe200048060ff */
[----:B------:R1:W-:Y:S01]  /*27830*/  @!P5 STG.E.U8 desc[UR14][R28.64+0xe0], R5 ;  /* 0x0000e0051c00d986 */ /* 0x0003e2000c10110e */
[----:B------:R-:W-:-:S03]  /*27840*/  ISETP.LT.OR P5, PT, R0, 0xe9, !P0 ;  /* 0x000000e90000780c */ /* 0x000fc600047a1670 */
[----:B------:R-:W-:Y:S01]  /*27850*/  @!P2 STG.E.U8 desc[UR14][R30.64+0xe9], R11 ;  /* 0x0000e90b1e00a986 */ /* 0x000fe2000c10110e */
[----:B------:R-:W-:Y:S01]  /*27860*/  ISETP.LT.OR P2, PT, R0, 0xf2, !P1 ;  /* 0x000000f20000780c */ /* 0x000fe20004f41670 */
[----:B------:R-:W-:Y:S02]  /*27870*/  FMUL R3, R42, UR20 ;  /* 0x000000142a037c20 */ /* 0x000fe40008400000 */
[----:B------:R1:W-:Y:S01]  /*27880*/  @!P3 STG.E.U8 desc[UR14][R30.64+0xe8], R9 ;  /* 0x0000e8091e00b986 */ /* 0x0003e2000c10110e */
[----:B------:R-:W-:Y:S02]  /*27890*/  ISETP.LT.OR P3, PT, R0, 0xf1, !P1 ;  /* 0x000000f10000780c */ /* 0x000fe40004f61670 */
[----:B------:R-:W-:Y:S01]  /*278a0*/  F2FP.SATFINITE.E5M2.F32.PACK_AB_MERGE_C R13, RZ, R2, RZ ;  /* 0x00000002ff0d723e */ /* 0x000fe200048060ff */
[----:B------:R-:W-:Y:S01]  /*278b0*/  FMUL R4, R39, UR20 ;  /* 0x0000001427047c20 */ /* 0x000fe20008400000 */
[----:B------:R-:W-:Y:S01]  /*278c0*/  FMUL R2, R40, UR20 ;  /* 0x0000001428027c20 */ /* 0x000fe20008400000 */
[----:B------:R-:W-:-:S03]  /*278d0*/  F2FP.SATFINITE.E5M2.F32.PACK_AB_MERGE_C R3, RZ, R3, RZ ;  /* 0x00000003ff03723e */ /* 0x000fc600048060ff */
[----:B0-----:R-:W-:Y:S02]  /*278e0*/  F2FP.SATFINITE.E5M2.F32.PACK_AB_MERGE_C R7, RZ, R4, RZ ;  /* 0x00000004ff07723e */ /* 0x001fe400048060ff */
[----:B-1----:R-:W-:Y:S01]  /*278f0*/  F2FP.SATFINITE.E5M2.F32.PACK_AB_MERGE_C R5, RZ, R2, RZ ;  /* 0x00000002ff05723e */ /* 0x002fe200048060ff */
[----:B------:R-:W-:Y:S01]  /*27900*/  @!P5 STG.E.U8 desc[UR14][R28.64+0xe8], R13 ;  /* 0x0000e80d1c00d986 */ /* 0x000fe2000c10110e */
[----:B------:R-:W-:-:S03]  /*27910*/  ISETP.LT.OR P5, PT, R0, 0xf1, !P0 ;  /* 0x000000f10000780c */ /* 0x000fc600047a1670 */
[----:B------:R2:W-:Y:S01]  /*27920*/  @!P6 STG.E.U8 desc[UR14][R28.64+0xe9], R3 ;  /* 0x0000e9031c00e986 */ /* 0x0005e2000c10110e */
[----:B------:R-:W-:-:S03]  /*27930*/  ISETP.LT.OR P6, PT, R0, 0xf2, !P0 ;  /* 0x000000f20000780c */ /* 0x000fc600047c1670 */
[----:B------:R0:W-:Y:S01]  /*27940*/  @!P2 STG.E.U8 desc[UR14][R30.64+0xf1], R7 ;  /* 0x0000f1071e00a986 */ /* 0x0001e2000c10110e */
[C---:B------:R-:W-:Y:S02]  /*27950*/  ISETP.LT.OR P2, PT, R0.reuse, 0xf9, !P1 ;  /* 0x000000f90000780c */ /* 0x040fe40004f41670 */
[C---:B------:R-:W-:Y:S01]  /*27960*/  ISETP.LT.OR P1, PT, R0.reuse, 0xfa, !P1 ;  /* 0x000000fa0000780c */ /* 0x040fe20004f21670 */
[----:B------:R4:W-:Y:S01]  /*27970*/  @!P3 STG.E.U8 desc[UR14][R30.64+0xf0], R5 ;  /* 0x0000f0051e00b986 */ /* 0x0009e2000c10110e */
[C---:B------:R-:W-:Y:S02]  /*27980*/  ISETP.LT.OR P3, PT, R0.reuse, 0xf9, !P0 ;  /* 0x000000f90000780c */ /* 0x040fe40004761670 */
[----:B------:R-:W-:Y:S01]  /*27990*/  ISETP.LT.OR P0, PT, R0, 0xfa, !P0 ;  /* 0x000000fa0000780c */ /* 0x000fe20004701670 */
[----:B------:R-:W-:-:S05]  /*279a0*/  FMUL R2, R38, UR20 ;  /* 0x0000001426027c20 */ /* 0x000fca0008400000 */
[----:B------:R-:W-:-:S05]  /*279b0*/  F2FP.SATFINITE.E5M2.F32.PACK_AB_MERGE_C R9, RZ, R2, RZ ;  /* 0x00000002ff09723e */ /* 0x000fca00048060ff */
[----:B------:R1:W-:Y:S01]  /*279c0*/  @!P5 STG.E.U8 desc[UR14][R28.64+0xf0], R9 ;  /* 0x0000f0091c00d986 */ /* 0x0003e2000c10110e */
[----:B------:R-:W-:Y:S01]  /*279d0*/  FMUL R0, R37, UR20 ;  /* 0x0000001425007c20 */ /* 0x000fe20008400000 */
[----:B------:R-:W-:Y:S01]  /*279e0*/  FMUL R2, R36, UR20 ;  /* 0x0000001424027c20 */ /* 0x000fe20008400000 */
[----:B--2---:R-:W-:-:S03]  /*279f0*/  FMUL R3, R35, UR20 ;  /* 0x0000001423037c20 */ /* 0x004fc60008400000 */
[----:B0-----:R-:W-:Y:S02]  /*27a00*/  F2FP.SATFINITE.E5M2.F32.PACK_AB_MERGE_C R7, RZ, R0, RZ ;  /* 0x00000000ff07723e */ /* 0x001fe400048060ff */
[----:B------:R-:W-:Y:S02]  /*27a10*/  F2FP.SATFINITE.E5M2.F32.PACK_AB_MERGE_C R11, RZ, R2, RZ ;  /* 0x00000002ff0b723e */ /* 0x000fe400048060ff */
[----:B------:R-:W-:Y:S01]  /*27a20*/  F2FP.SATFINITE.E5M2.F32.PACK_AB_MERGE_C R3, RZ, R3, RZ ;  /* 0x00000003ff03723e */ /* 0x000fe200048060ff */
[----:B------:R1:W-:Y:S04]  /*27a30*/  @!P6 STG.E.U8 desc[UR14][R28.64+0xf1], R7 ;  /* 0x0000f1071c00e986 */ /* 0x0003e8000c10110e */
[----:B------:R1:W-:Y:S04]  /*27a40*/  @!P2 STG.E.U8 desc[UR14][R30.64+0xf8], R11 ;  /* 0x0000f80b1e00a986 */ /* 0x0003e8000c10110e */
[----:B------:R1:W-:Y:S01]  /*27a50*/  @!P1 STG.E.U8 desc[UR14][R30.64+0xf9], R3 ;  /* 0x0000f9031e009986 */ /* 0x0003e2000c10110e */
[----:B---3--:R-:W-:Y:S01]  /*27a60*/  FMUL R4, R33, UR20 ;  /* 0x0000001421047c20 */ /* 0x008fe20008400000 */
[----:B----4-:R-:W-:-:S04]  /*27a70*/  FMUL R5, R32, UR20 ;  /* 0x0000001420057c20 */ /* 0x010fc80008400000 */
[----:B------:R-:W-:Y:S02]  /*27a80*/  F2FP.SATFINITE.E5M2.F32.PACK_AB_MERGE_C R13, RZ, R4, RZ ;  /* 0x00000004ff0d723e */ /* 0x000fe400048060ff */
[----:B------:R-:W-:-:S03]  /*27a90*/  F2FP.SATFINITE.E5M2.F32.PACK_AB_MERGE_C R5, RZ, R5, RZ ;  /* 0x00000005ff05723e */ /* 0x000fc600048060ff */
[----:B------:R1:W-:Y:S04]  /*27aa0*/  @!P3 STG.E.U8 desc[UR14][R28.64+0xf8], R13 ;  /* 0x0000f80d1c00b986 */ /* 0x0003e8000c10110e */
[----:B------:R1:W-:Y:S02]  /*27ab0*/  @!P0 STG.E.U8 desc[UR14][R28.64+0xf9], R5 ;  /* 0x0000f9051c008986 */ /* 0x0003e4000c10110e */
.L_x_545:
[----:B------:R-:W-:Y:S05]  /*27ac0*/  BSYNC B0 ;  /* 0x0000000000007941 */ /* 0x000fea0003800000 */
.L_x_31:
[----:B-12--5:R-:W2:Y:S04]  /*27ad0*/  LDL.LU R3, [R1+0x450] ;  /* 0x0004500001037983 */ /* 0x026ea80000300800 */
[----:B------:R-:W2:Y:S01]  /*27ae0*/  LDL.LU R2, [R1+0x454] ;  /* 0x0004540001027983 */ /* 0x000ea20000300800 */
[----:B------:R-:W-:Y:S01]  /*27af0*/  ULDC UR6, c[0x0][0xc] ;  /* 0x0000030000067ab9 */ /* 0x000fe20000000800 */
[----:B------:R-:W-:Y:S01]  /*27b00*/  ULDC UR7, c[0x0][0x10] ;  /* 0x0000040000077ab9 */ /* 0x000fe20000000800 */
[----:B---34-:R-:W2:Y:S01]  /*27b10*/  LDC R5, c[0x0][0x14] ;  /* 0x00000500ff057b82 */ /* 0x018ea20000000800 */
[----:B------:R-:W-:Y:S01]  /*27b20*/  UIMAD.WIDE.U32 UR6, UR6, UR7, URZ ;  /* 0x00000007060672a5 */ /* 0x000fe2000f8e003f */
[----:B------:R-:W-:Y:S01]  /*27b30*/  PRMT R0, RZ, 0x7610, R0 ;  /* 0x00007610ff007816 */ /* 0x000fe20000000000 */
[----:B------:R-:W-:-:S04]  /*27b40*/  UMOV UR9, 0xffffffff ;  /* 0xffffffff00097882 */ /* 0x000fc80000000000 */
[----:B--2---:R-:W-:-:S04]  /*27b50*/  IMAD.WIDE.U32 R2, R5, UR6, R2 ;  /* 0x0000000605027c25 */ /* 0x004fc8000f8e0002 */
[----:B------:R-:W-:Y:S01]  /*27b60*/  IMAD R5, R5, UR7, RZ ;  /* 0x0000000705057c24 */ /* 0x000fe2000f8e02ff */
[----:B------:R-:W-:Y:S01]  /*27b70*/  ULDC.64 UR6, c[0x0][0x650] ;  /* 0x0001940000067ab9 */ /* 0x000fe20000000a00 */
[----:B------:R-:W-:Y:S01]  /*27b80*/  IMAD.MOV.U32 R11, RZ, RZ, R2 ;  /* 0x000000ffff0b7224 */ /* 0x000fe200078e0002 */
[----:B------:R-:W-:Y:S01]  /*27b90*/  ISETP.GE.U32.AND P0, PT, R2, UR6, PT ;  /* 0x0000000602007c0c */ /* 0x000fe2000bf06070 */
[----:B------:R-:W-:Y:S02]  /*27ba0*/  IMAD.IADD R13, R3, 0x1, R5 ;  /* 0x00000001030d7824 */ /* 0x000fe400078e0205 */
[----:B------:R-:W-:-:S03]  /*27bb0*/  IMAD.MOV.U32 R2, RZ, RZ, -0x1 ;  /* 0xffffffffff027424 */ /* 0x000fc600078e00ff */
[----:B------:R1:W-:Y:S01]  /*27bc0*/  STL [R1+0x450], R13 ;  /* 0x0004500d01007387 */ /* 0x0003e20000100800 */
[----:B------:R-:W-:-:S03]  /*27bd0*/  ISETP.GE.U32.AND.EX P0, PT, R13, UR7, PT, P0 ;  /* 0x000000070d007c0c */ /* 0x000fc6000bf06100 */
[----:B------:R1:W-:Y:S04]  /*27be0*/  STL [R1+0x454], R11 ;  /* 0x0004540b01007387 */ /* 0x0003e80000100800 */
[----:B------:R1:W-:Y:S06]  /*27bf0*/  STL [R1+0x458], R2 ;  /* 0x0004580201007387 */ /* 0x0003ec0000100800 */
[----:B------:R-:W-:Y:S05]  /*27c00*/  @P0 BRA `(.L_x_546) ;  /* 0x0000000400740947 */ /* 0x000fea0003800000 */
[----:B------:R-:W2:Y:S01]  /*27c10*/  S2R R8, SR_CTAID.X ;  /* 0x0000000000087919 */ /* 0x000ea20000002500 */
[----:B------:R-:W-:Y:S01]  /*27c20*/  ULDC.64 UR18, c[0x0][0x628] ;  /* 0x00018a0000127ab9 */ /* 0x000fe20000000a00 */
[----:B------:R-:W3:Y:S01]  /*27c30*/  LDC R9, c[0x0][0x144] ;  /* 0x00005100ff097b82 */ /* 0x000ee20000000800 */
[----:B------:R-:W-:Y:S01]  /*27c40*/  ULDC UR6, c[0x0][0x150] ;  /* 0x0000540000067ab9 */ /* 0x000fe20000000800 */
[----:B------:R-:W4:Y:S01]  /*27c50*/  S2R R12, SR_CTAID.Y ;  /* 0x00000000000c7919 */ /* 0x000f220000002600 */
[----:B------:R-:W-:Y:S01]  /*27c60*/  ISETP.NE.U32.AND P0, PT, RZ, UR18, PT ;  /* 0x00000012ff007c0c */ /* 0x000fe2000bf05070 */
[----:B------:R-:W-:Y:S01]  /*27c70*/  ULDC UR23, c[0x0][0x630] ;  /* 0x00018c0000177ab9 */ /* 0x000fe20000000800 */
[----:B------:R-:W-:Y:S02]  /*27c80*/  R2UR UR16, R11 ;  /* 0x000000000b1072ca */ /* 0x000fe400000e0000 */
[----:B------:R-:W-:Y:S01]  /*27c90*/  ISETP.NE.AND.EX P0, PT, RZ, UR19, PT, P0 ;  /* 0x00000013ff007c0c */ /* 0x000fe2000bf05300 */
[----:B0-----:R-:W0:Y:S01]  /*27ca0*/  LDC.64 R6, c[0x0][0x620] ;  /* 0x00018800ff067b82 */ /* 0x001e220000000a00 */
[----:B------:R-:W-:-:S02]  /*27cb0*/  R2UR UR17, R13 ;  /* 0x000000000d1172ca */ /* 0x000fc400000e0000 */
[----:B--2---:R-:W-:-:S05]  /*27cc0*/  I2FP.F32.U32 R0, R8 ;  /* 0x0000000800007245 */ /* 0x004fca0000201000 */
[----:B------:R-:W-:-:S06]  /*27cd0*/  FMUL R0, R0, UR6 ;  /* 0x0000000600007c20 */ /* 0x000fcc0008400000 */
[----:B------:R-:W2:Y:S01]  /*27ce0*/  F2I.U32.TRUNC.NTZ R0, R0 ;  /* 0x0000000000007305 */ /* 0x000ea2000020f000 */
[----:B----4-:R-:W-:Y:S05]  /*27cf0*/  @!P0 BRA `(.L_x_547) ;  /* 0x0000000000308947 */ /* 0x010fea0003800000 */
        /* <DEDUP_REMOVED lines=12> */
.L_x_547:
[----:B------:R-:W-:Y:S01]  /*27dc0*/  USHF.R.U64 UR9, UR16, UR23, UR17 ;  /* 0x0000001710097299 */ /* 0x000fe20008001211 */
[----:B------:R-:W4:Y:S01]  /*27dd0*/  LDC.64 R22, c[0x0][0x640] ;  /* 0x00019000ff167b82 */ /* 0x000f220000000a00 */
[----:B------:R-:W-:Y:S01]  /*27de0*/  USHF.R.U32.HI UR6, URZ, UR23, UR17 ;  /* 0x000000173f067299 */ /* 0x000fe20008011611 */
[----:B--2---:R-:W-:Y:S02]  /*27df0*/  IMAD.MOV R10, RZ, RZ, -R0 ;  /* 0x000000ffff0a7224 */ /* 0x004fe400078e0a00 */
[----:B-1----:R-:W-:Y:S01]  /*27e00*/  IMAD.MOV.U32 R2, RZ, RZ, R11 ;  /* 0x000000ffff027224 */ /* 0x002fe200078e000b */
[----:B------:R-:W-:Y:S01]  /*27e10*/  IADD3 R5, P0, RZ, -UR9, RZ ;  /* 0x80000009ff057c10 */ /* 0x000fe2000ff1e0ff */
[----:B---3--:R-:W-:Y:S02]  /*27e20*/  IMAD R18, R9, R10, R8 ;  /* 0x0000000a09127224 */ /* 0x008fe400078e0208 */
[----:B------:R-:W1:Y:S02]  /*27e30*/  LDC R4, c[0x0][0x618] ;  /* 0x00018600ff047b82 */ /* 0x000e640000000800 */
[----:B------:R-:W-:Y:S01]  /*27e40*/  IMAD.X R3, RZ, RZ, ~UR6, P0 ;  /* 0x80000006ff037e24 */ /* 0x000fe200080e06ff */
[----:B------:R-:W-:-:S03]  /*27e50*/  ULDC UR6, c[0x0][0x154] ;  /* 0x0000550000067ab9 */ /* 0x000fc60000000800 */
[-C--:B0-----:R-:W-:Y:S02]  /*27e60*/  IMAD R0, R3, R6.reuse, RZ ;  /* 0x0000000603007224 */ /* 0x081fe400078e02ff */
[----:B------:R-:W0:Y:S01]  /*27e70*/  LDC R14, c[0x0][0x608] ;  /* 0x00018200ff0e7b82 */ /* 0x000e220000000800 */
[----:B------:R-:W-:Y:S02]  /*27e80*/  IMAD.MOV.U32 R3, RZ, RZ, R13 ;  /* 0x000000ffff037224 */ /* 0x000fe400078e000d */
[----:B------:R-:W-:-:S05]  /*27e90*/  IMAD.WIDE.U32 R2, R5, R6, R2 ;  /* 0x0000000605027225 */ /* 0x000fca00078e0002 */
[----:B------:R-:W2:Y:S01]  /*27ea0*/  LDC R20, c[0x0][0x658] ;  /* 0x00019600ff147b82 */ /* 0x000ea20000000800 */
[----:B------:R-:W-:Y:S01]  /*27eb0*/  IMAD R5, R5, R7, R0 ;  /* 0x0000000705057224 */ /* 0x000fe200078e0200 */
[----:B------:R-:W-:Y:S01]  /*27ec0*/  I2FP.F32.U32 R0, R12 ;  /* 0x0000000c00007245 */ /* 0x000fe20000201000 */
[----:B------:R-:W-:Y:S01]  /*27ed0*/  IMAD.MOV.U32 R7, RZ, RZ, 0x1 ;  /* 0x00000001ff077424 */ /* 0x000fe200078e00ff */
[----:B----4-:R-:W-:Y:S01]  /*27ee0*/  ISETP.NE.U32.AND P0, PT, R22, RZ, PT ;  /* 0x000000ff1600720c */ /* 0x010fe20003f05070 */
[----:B------:R-:W-:Y:S02]  /*27ef0*/  IMAD.IADD R3, R3, 0x1, R5 ;  /* 0x0000000103037824 */ /* 0x000fe400078e0205 */
[----:B------:R-:W-:Y:S01]  /*27f00*/  FMUL R0, R0, UR6 ;  /* 0x0000000600007c20 */ /* 0x000fe20008400000 */
[----:B------:R-:W3:Y:S01]  /*27f10*/  LDC R15, c[0x0][0x148] ;  /* 0x00005200ff0f7b82 */ /* 0x000ee20000000800 */
[----:B------:R-:W-:Y:S01]  /*27f20*/  ISETP.NE.AND.EX P0, PT, R23, RZ, PT, P0 ;  /* 0x000000ff1700720c */ /* 0x000fe20003f05300 */
[----:B------:R-:W-:Y:S01]  /*27f30*/  IMAD.MOV.U32 R5, RZ, RZ, -0x1 ;  /* 0xffffffffff057424 */ /* 0x000fe200078e00ff */
[-CC-:B-1----:R-:W-:Y:S01]  /*27f40*/  SHF.R.U64 R10, R2, R4.reuse, R3.reuse ;  /* 0x00000004020a7219 */ /* 0x182fe20000001203 */
[----:B------:R1:W4:Y:S01]  /*27f50*/  F2I.U32.TRUNC.NTZ R13, R0 ;  /* 0x00000000000d7305 */ /* 0x000322000020f000 */
[----:B------:R-:W-:-:S03]  /*27f60*/  SHF.R.U32.HI R3, RZ, R4, R3 ;  /* 0x00000004ff037219 */ /* 0x000fc60000011603 */
[----:B------:R-:W1:Y:S01]  /*27f70*/  LDC R16, c[0x0][0x600] ;  /* 0x00018000ff107b82 */ /* 0x000e620000000800 */
[-CC-:B0-----:R-:W-:Y:S02]  /*27f80*/  SHF.R.U64 R8, R10, R14.reuse, R3.reuse ;  /* 0x0000000e0a087219 */ /* 0x181fe40000001203 */
[----:B------:R-:W-:-:S05]  /*27f90*/  SHF.R.U32.HI R3, RZ, R14, R3 ;  /* 0x0000000eff037219 */ /* 0x000fca0000011603 */
[----:B------:R-:W0:Y:S01]  /*27fa0*/  LDC R17, c[0x0][0x648] ;  /* 0x00019200ff117b82 */ /* 0x000e220000000800 */
[-CC-:B--2---:R-:W-:Y:S02]  /*27fb0*/  SHF.R.U64 R11, R8, R20.reuse, R3.reuse ;  /* 0x00000014080b7219 */ /* 0x184fe40000001203 */
[-C--:B------:R-:W-:Y:S02]  /*27fc0*/  SHF.L.U32 R5, R5, R20.reuse, RZ ;  /* 0x0000001405057219 */ /* 0x080fe400000006ff */
[-C--:B------:R-:W-:Y:S01]  /*27fd0*/  SHF.R.U32.HI R3, RZ, R20.reuse, R3 ;  /* 0x00000014ff037219 */ /* 0x080fe20000011603 */
[----:B------:R-:W-:Y:S01]  /*27fe0*/  IMAD.MOV.U32 R2, RZ, RZ, R11 ;  /* 0x000000ffff027224 */ /* 0x000fe200078e000b */
[----:B------:R-:W-:Y:S01]  /*27ff0*/  SHF.L.U32 R20, R7, R20, RZ ;  /* 0x0000001407147219 */ /* 0x000fe200000006ff */
[----:B------:R-:W2:Y:S01]  /*28000*/  LDC R19, c[0x0][0x638] ;  /* 0x00018e00ff137b82 */ /* 0x000ea20000000800 */
[----:B------:R-:W-:-:S07]  /*28010*/  LOP3.LUT R41, RZ, R5, RZ, 0x33, !PT ;  /* 0x00000005ff297212 */ /* 0x000fce00078e33ff */
[----:B------:R-:W0:Y:S01]  /*28020*/  LDC R21, c[0x0][0x610] ;  /* 0x00018400ff157b82 */ /* 0x000e220000000800 */
[----:B----4-:R-:W-:Y:S05]  /*28030*/  @!P0 BRA `(.L_x_548) ;  /* 0x0000000000288947 */ /* 0x010fea0003800000 */
[----:B-1----:R-:W1:Y:S02]  /*28040*/  LDC R0, c[0x0][0x64c] ;  /* 0x00019300ff007b82 */ /* 0x002e640000000800 */
[----:B-1----:R-:W-:-:S05]  /*28050*/  IADD3 R7, P0, R11, R0, RZ ;  /* 0x000000000b077210 */ /* 0x002fca0007f1e0ff */
        /* <DEDUP_REMOVED lines=8> */
.L_x_548:
[----:B01----:R-:W-:Y:S01]  /*280e0*/  SHF.R.U64 R0, R2, R17, R3 ;  /* 0x0000001102007219 */ /* 0x003fe20000001203 */
[----:B------:R-:W-:Y:S01]  /*280f0*/  VIADD R3, R16, 0xffffffff ;  /* 0xffffffff10037836 */ /* 0x000fe20000000000 */
[----:B------:R-:W-:Y:S01]  /*28100*/  LOP3.LUT R41, R8, R41, RZ, 0xc0, !PT ;  /* 0x0000002908297212 */ /* 0x000fe200078ec0ff */
[----:B------:R-:W-:Y:S02]  /*28110*/  IMAD.MOV R13, RZ, RZ, -R13 ;  /* 0x000000ffff0d7224 */ /* 0x000fe400078e0a0d */
[----:B------:R-:W-:Y:S01]  /*28120*/  IMAD.MOV R2, RZ, RZ, -R0 ;  /* 0x000000ffff027224 */ /* 0x000fe200078e0a00 */
[----:B------:R-:W-:Y:S01]  /*28130*/  LOP3.LUT R3, R10, R3, RZ, 0xc0, !PT ;  /* 0x000000030a037212 */ /* 0x000fe200078ec0ff */
[----:B------:R-:W-:Y:S02]  /*28140*/  IMAD R41, R20, R0, R41 ;  /* 0x0000000014297224 */ /* 0x000fe400078e0229 */
[----:B---3--:R-:W-:Y:S02]  /*28150*/  @P4 IMAD R18, R15, R13, R12 ;  /* 0x0000000d0f124224 */ /* 0x008fe400078e020c */
[----:B--2---:R-:W-:-:S02]  /*28160*/  IMAD R0, R2, R19, R11 ;  /* 0x0000001302007224 */ /* 0x004fc400078e020b */
[----:B------:R-:W-:Y:S02]  /*28170*/  IMAD R41, R41, R21, R18 ;  /* 0x0000001529297224 */ /* 0x000fe400078e0212 */
[----:B------:R-:W-:Y:S02]  /*28180*/  IMAD R2, R0, R16, R3 ;  /* 0x0000001000027224 */ /* 0x000fe400078e0203 */
[----:B------:R-:W-:-:S03]  /*28190*/  IMAD.MOV.U32 R4, RZ, RZ, 0x1 ;  /* 0x00000001ff047424 */ /* 0x000fc600078e00ff */
[----:B------:R-:W-:Y:S02]  /*281a0*/  SEL R3, R2, R41, !P4 ;  /* 0x0000002902037207 */ /* 0x000fe40006000000 */
[----:B------:R-:W-:Y:S02]  /*281b0*/  PRMT R0, R4, 0x7610, R0 ;  /* 0x0000761004007816 */ /* 0x000fe40000000000 */
[----:B------:R-:W-:Y:S01]  /*281c0*/  SEL R41, R41, R2, !P4 ;  /* 0x0000000229297207 */ /* 0x000fe20006000000 */
[----:B------:R2:W-:Y:S06]  /*281d0*/  STL [R1+0x458], R3 ;  /* 0x0004580301007387 */ /* 0x0005ec0000100800 */
.L_x_546:
[----:B------:R3:W-:Y:S01]  /*281e0*/  STL [R1+0x45c], R41 ;  /* 0x00045c2901007387 */ /* 0x0007e20000100800 */
[----:B------:R-:W-:-:S13]  /*281f0*/  LOP3.LUT P0, RZ, R0, 0xff, RZ, 0xc0, !PT ;  /* 0x000000ff00ff7812 */ /* 0x000fda000780c0ff */
[----:B---3--:R-:W-:Y:S05]  /*28200*/  @P0 BRA `(.L_x_549) ;  /* 0xfffffd8c00800947 */ /* 0x008fea000383ffff */
[----:B------:R-:W-:Y:S05]  /*28210*/  EXIT ;  /* 0x000000000000794d */ /* 0x000fea0003800000 */
.L_x_3:
[----:B------:R-:W2:Y:S01]  /*28220*/  LDL R18, [R1+0x454] ;  /* 0x0004540001127983 */ /* 0x000ea20000100800 */
[----:B------:R-:W-:-:S03]  /*28230*/  ULDC.64 UR4, c[0x0][0x650] ;  /* 0x0001940000047ab9 */ /* 0x000fc60000000a00 */
[----:B------:R-:W3:Y:S01]  /*28240*/  LDL R19, [R1+0x450] ;  /* 0x0004500001137983 */ /* 0x000ee20000100800 */
[----:B------:R-:W-:Y:S01]  /*28250*/  PRMT R0, RZ, 0x7610, R0 ;  /* 0x00007610ff007816 */ /* 0x000fe20000000000 */
[----:B------:R-:W-:Y:S02]  /*28260*/  IMAD.MOV.U32 R5, RZ, RZ, -0x1 ;  /* 0xffffffffff057424 */ /* 0x000fe400078e00ff */
[----:B------:R-:W-:Y:S02]  /*28270*/  IMAD.MOV.U32 R4, RZ, RZ, -0x1 ;  /* 0xffffffffff047424 */ /* 0x000fe400078e00ff */
[----:B------:R-:W-:Y:S01]  /*28280*/  IMAD.MOV.U32 R10, RZ, RZ, -0x1 ;  /* 0xffffffffff0a7424 */ /* 0x000fe200078e00ff */
[----:B--2---:R-:W-:-:S04]  /*28290*/  ISETP.GE.U32.AND P0, PT, R18, UR4, PT ;  /* 0x0000000412007c0c */ /* 0x004fc8000bf06070 */
[----:B---3--:R-:W-:-:S13]  /*282a0*/  ISETP.GE.U32.AND.EX P0, PT, R19, UR5, PT, P0 ;  /* 0x0000000513007c0c */ /* 0x008fda000bf06100 */
[----:B------:R-:W-:Y:S05]  /*282b0*/  @P0 BRA `(.L_x_550) ;  /* 0x0000000400600947 */ /* 0x000fea0003800000 */
[----:B------:R-:W0:Y:S01]  /*282c0*/  LDC.64 R12, c[0x0][0x628] ;  /* 0x00018a00ff0c7b82 */ /* 0x000e220000000a00 */
[----:B------:R-:W-:Y:S02]  /*282d0*/  IMAD.MOV.U32 R8, RZ, RZ, R18 ;  /* 0x000000ffff087224 */ /* 0x000fe400078e0012 */
[----:B------:R-:W-:-:S05]  /*282e0*/  IMAD.MOV.U32 R9, RZ, RZ, R19 ;  /* 0x000000ffff097224 */ /* 0x000fca00078e0013 */
[----:B------:R-:W1:Y:S08]  /*282f0*/  LDC R14, c[0x0][0x630] ;  /* 0x00018c00ff0e7b82 */ /* 0x000e700000000800 */
[----:B------:R-:W2:Y:S01]  /*28300*/  LDC.64 R16, c[0x0][0x620] ;  /* 0x00018800ff107b82 */ /* 0x000ea20000000a00 */
[----:B0-----:R-:W-:-:S04]  /*28310*/  ISETP.NE.U32.AND P0, PT, R12, RZ, PT ;  /* 0x000000ff0c00720c */ /* 0x001fc80003f05070 */
[----:B------:R-:W-:-:S13]  /*28320*/  ISETP.NE.AND.EX P0, PT, R13, RZ, PT, P0 ;  /* 0x000000ff0d00720c */ /* 0x000fda0003f05300 */
[----:B-12---:R-:W-:Y:S05]  /*28330*/  @!P0 BRA `(.L_x_551) ;  /* 0x0000000000288947 */ /* 0x006fea0003800000 */
[----:B------:R-:W0:Y:S02]  /*28340*/  LDC R0, c[0x0][0x634] ;  /* 0x00018d00ff007b82 */ /* 0x000e240000000800 */
[----:B0-----:R-:W-:-:S05]  /*28350*/  IADD3 R9, P0, R18, R0, RZ ;  /* 0x0000000012097210 */ /* 0x001fca0007f1e0ff */
        /* <DEDUP_REMOVED lines=8> */
.L_x_551:
[-CC-:B------:R-:W-:Y:S01]  /*283e0*/  SHF.R.U64 R10, R8, R14.reuse, R9.reuse ;  /* 0x0000000e080a7219 */ /* 0x180fe20000001209 */
[----:B------:R-:W0:Y:S01]  /*283f0*/  LDC R6, c[0x0][0x618] ;  /* 0x00018600ff067b82 */ /* 0x000e220000000800 */
[----:B------:R-:W-:Y:S01]  /*28400*/  SHF.R.U32.HI R0, RZ, R14, R9 ;  /* 0x0000000eff007219 */ /* 0x000fe20000011609 */
[----:B------:R-:W-:Y:S01]  /*28410*/  ULDC UR4, c[0x0][0x150] ;  /* 0x0000540000047ab9 */ /* 0x000fe20000000800 */
[----:B------:R-:W-:Y:S01]  /*28420*/  IADD3 R3, P0, RZ, -R10, RZ ;  /* 0x8000000aff037210 */ /* 0x000fe20007f1e0ff */
[----:B------:R-:W-:Y:S01]  /*28430*/  IMAD.MOV.U32 R4, RZ, RZ, R18 ;  /* 0x000000ffff047224 */ /* 0x000fe200078e0012 */
[----:B------:R-:W-:Y:S01]  /*28440*/  I2FP.F32.U32 R8, R2 ;  /* 0x0000000200087245 */ /* 0x000fe20000201000 */
[----:B------:R-:W-:Y:S02]  /*28450*/  IMAD.MOV.U32 R5, RZ, RZ, R19 ;  /* 0x000000ffff057224 */ /* 0x000fe400078e0013 */
[----:B------:R-:W1:Y:S01]  /*28460*/  LDC.64 R20, c[0x0][0x640] ;  /* 0x00019000ff147b82 */ /* 0x000e620000000a00 */
[----:B------:R-:W-:-:S02]  /*28470*/  IMAD.X R7, RZ, RZ, ~R0, P0 ;  /* 0x000000ffff077224 */ /* 0x000fc400000e0e00 */
[----:B------:R-:W-:Y:S01]  /*28480*/  FMUL R9, R8, UR4 ;  /* 0x0000000408097c20 */ /* 0x000fe20008400000 */
[----:B------:R-:W-:Y:S01]  /*28490*/  IMAD.WIDE.U32 R4, R3, R16, R4 ;  /* 0x0000001003047225 */ /* 0x000fe200078e0004 */
[----:B------:R-:W-:-:S03]  /*284a0*/  ULDC UR4, c[0x0][0x154] ;  /* 0x0000550000047ab9 */ /* 0x000fc60000000800 */
[----:B------:R-:W-:Y:S01]  /*284b0*/  IMAD R0, R7, R16, RZ ;  /* 0x0000001007007224 */ /* 0x000fe200078e02ff */
[----:B------:R-:W2:Y:S01]  /*284c0*/  LDC R13, c[0x0][0x144] ;  /* 0x00005100ff0d7b82 */ /* 0x000ea20000000800 */
[----:B------:R-:W3:Y:S02]  /*284d0*/  F2I.U32.TRUNC.NTZ R9, R9 ;  /* 0x0000000900097305 */ /* 0x000ee4000020f000 */
[----:B------:R-:W-:-:S04]  /*284e0*/  IMAD R3, R3, R17, R0 ;  /* 0x0000001103037224 */ /* 0x000fc800078e0200 */
[----:B------:R-:W-:Y:S01]  /*284f0*/  IMAD.IADD R3, R5, 0x1, R3 ;  /* 0x0000000105037824 */ /* 0x000fe200078e0203 */
[----:B------:R-:W4:Y:S04]  /*28500*/  LDC R12, c[0x0][0x608] ;  /* 0x00018200ff0c7b82 */ /* 0x000f280000000800 */
[-C--:B0-----:R-:W-:Y:S02]  /*28510*/  SHF.R.U64 R8, R4, R6.reuse, R3 ;  /* 0x0000000604087219 */ /* 0x081fe40000001203 */
[----:B------:R-:W-:Y:S02]  /*28520*/  I2FP.F32.U32 R4, R11 ;  /* 0x0000000b00047245 */ /* 0x000fe40000201000 */
[----:B------:R-:W0:Y:S01]  /*28530*/  LDC R7, c[0x0][0x658] ;  /* 0x00019600ff077b82 */ /* 0x000e220000000800 */
[----:B-1----:R-:W-:Y:S01]  /*28540*/  ISETP.NE.U32.AND P0, PT, R20, RZ, PT ;  /* 0x000000ff1400720c */ /* 0x002fe20003f05070 */
[----:B---3--:R-:W-:Y:S01]  /*28550*/  IMAD.MOV R0, RZ, RZ, -R9 ;  /* 0x000000ffff007224 */ /* 0x008fe200078e0a09 */
[----:B------:R-:W-:Y:S01]  /*28560*/  SHF.R.U32.HI R3, RZ, R6, R3 ;  /* 0x00000006ff037219 */ /* 0x000fe20000011603 */
[----:B------:R-:W-:Y:S01]  /*28570*/  FMUL R4, R4, UR4 ;  /* 0x0000000404047c20 */ /* 0x000fe20008400000 */
[----:B------:R-:W-:Y:S01]  /*28580*/  ISETP.NE.AND.EX P0, PT, R21, RZ, PT, P0 ;  /* 0x000000ff1500720c */ /* 0x000fe20003f05300 */
[----:B------:R-:W-:-:S02]  /*28590*/  IMAD.MOV.U32 R6, RZ, RZ, -0x1 ;  /* 0xffffffffff067424 */ /* 0x000fc400078e00ff */
[----:B------:R-:W1:Y:S01]  /*285a0*/  LDC R14, c[0x0][0x148] ;  /* 0x00005200ff0e7b82 */ /* 0x000e620000000800 */
[----:B--2---:R-:W-:Y:S02]  /*285b0*/  IMAD R18, R13, R0, R2 ;  /* 0x000000000d127224 */ /* 0x004fe400078e0202 */
[----:B------:R-:W-:-:S05]  /*285c0*/  IMAD.MOV.U32 R2, RZ, RZ, 0x1 ;  /* 0x00000001ff027424 */ /* 0x000fca00078e00ff */
[----:B------:R-:W2:Y:S01]  /*285d0*/  LDC R16, c[0x0][0x600] ;  /* 0x00018000ff107b82 */ /* 0x000ea20000000800 */
[-CC-:B----4-:R-:W-:Y:S02]  /*285e0*/  SHF.R.U64 R13, R8, R12.reuse, R3.reuse ;  /* 0x0000000c080d7219 */ /* 0x190fe40000001203 */
[----:B------:R-:W-:Y:S02]  /*285f0*/  SHF.R.U32.HI R0, RZ, R12, R3 ;  /* 0x0000000cff007219 */ /* 0x000fe40000011603 */
[----:B------:R3:W4:Y:S03]  /*28600*/  F2I.U32.TRUNC.NTZ R12, R4 ;  /* 0x00000004000c7305 */ /* 0x000726000020f000 */
[----:B------:R-:W1:Y:S01]  /*28610*/  LDC R17, c[0x0][0x648] ;  /* 0x00019200ff117b82 */ /* 0x000e620000000800 */
[-C--:B0-----:R-:W-:Y:S02]  /*28620*/  SHF.R.U64 R15, R13, R7.reuse, R0 ;  /* 0x000000070d0f7219 */ /* 0x081fe40000001200 */
[----:B------:R-:W-:-:S02]  /*28630*/  SHF.L.U32 R6, R6, R7, RZ ;  /* 0x0000000706067219 */ /* 0x000fc400000006ff */
[-C--:B------:R-:W-:Y:S01]  /*28640*/  SHF.L.U32 R22, R2, R7.reuse, RZ ;  /* 0x0000000702167219 */ /* 0x080fe200000006ff */
[----:B------:R-:W-:Y:S01]  /*28650*/  IMAD.MOV.U32 R2, RZ, RZ, R15 ;  /* 0x000000ffff027224 */ /* 0x000fe200078e000f */
[----:B------:R-:W-:Y:S01]  /*28660*/  SHF.R.U32.HI R3, RZ, R7, R0 ;  /* 0x00000007ff037219 */ /* 0x000fe20000011600 */
[----:B------:R-:W0:Y:S01]  /*28670*/  LDC R19, c[0x0][0x638] ;  /* 0x00018e00ff137b82 */ /* 0x000e220000000800 */
[----:B------:R-:W-:-:S07]  /*28680*/  LOP3.LUT R24, RZ, R6, RZ, 0x33, !PT ;  /* 0x00000006ff187212 */ /* 0x000fce00078e33ff */
        /* <DEDUP_REMOVED lines=12> */
.L_x_552:
[----:B-1----:R-:W-:Y:S01]  /*28750*/  SHF.R.U64 R3, R2, R17, R3 ;  /* 0x0000001102037219 */ /* 0x002fe20000001203 */
[----:B--2---:R-:W-:Y:S01]  /*28760*/  VIADD R7, R16, 0xffffffff ;  /* 0xffffffff10077836 */ /* 0x004fe20000000000 */
[----:B------:R-:W-:Y:S01]  /*28770*/  LOP3.LUT R0, R13, R24, RZ, 0xc0, !PT ;  /* 0x000000180d007212 */ /* 0x000fe200078ec0ff */
[----:B------:R-:W-:Y:S02]  /*28780*/  IMAD.MOV R12, RZ, RZ, -R12 ;  /* 0x000000ffff0c7224 */ /* 0x000fe400078e0a0c */
[----:B------:R-:W-:Y:S02]  /*28790*/  IMAD.MOV R2, RZ, RZ, -R3 ;  /* 0x000000ffff027224 */ /* 0x000fe400078e0a03 */
[----:B------:R-:W-:Y:S01]  /*287a0*/  IMAD R5, R22, R3, R0 ;  /* 0x0000000316057224 */ /* 0x000fe200078e0200 */
[----:B------:R-:W-:Y:S01]  /*287b0*/  LOP3.LUT R3, R8, R7, RZ, 0xc0, !PT ;  /* 0x0000000708037212 */ /* 0x000fe200078ec0ff */
[----:B------:R-:W-:Y:S02]  /*287c0*/  @P4 IMAD R18, R14, R12, R11 ;  /* 0x0000000c0e124224 */ /* 0x000fe400078e020b */
[----:B0-----:R-:W-:-:S02]  /*287d0*/  IMAD R0, R2, R19, R15 ;  /* 0x0000001302007224 */ /* 0x001fc400078e020f */
[----:B------:R-:W-:Y:S02]  /*287e0*/  IMAD.MOV.U32 R4, RZ, RZ, 0x1 ;  /* 0x00000001ff047424 */ /* 0x000fe400078e00ff */
[----:B------:R-:W-:Y:S02]  /*287f0*/  IMAD R5, R5, R23, R18 ;  /* 0x0000001705057224 */ /* 0x000fe400078e0212 */
[----:B------:R-:W-:Y:S01]  /*28800*/  IMAD R2, R0, R16, R3 ;  /* 0x0000001000027224 */ /* 0x000fe200078e0203 */
[----:B------:R-:W-:-:S04]  /*28810*/  PRMT R0, R4, 0x7610, R0 ;  /* 0x0000761004007816 */ /* 0x000fc80000000000 */
[----:B------:R-:W-:Y:S02]  /*28820*/  SEL R4, R2, R5, !P4 ;  /* 0x0000000502047207 */ /* 0x000fe40006000000 */
[----:B------:R-:W-:-:S07]  /*28830*/  SEL R5, R5, R2, !P4 ;  /* 0x0000000205057207 */ /* 0x000fce0006000000 */
.L_x_550:
[----:B------:R-:W-:-:S08]  /*28840*/  NOP ;  /* 0x0000000000007918 */ /* 0x000fd00000000000 */
[----:B------:R-:W0:-:S00]  /*28850*/  USETMAXREG.DEALLOC.CTAPOOL 0x18 ;  /* 0x00000018000079c8 */ /* 0x000e0000080e0500 */
[----:B------:R-:W-:-:S13]  /*28860*/  ISETP.NE.AND P0, PT, RZ, UR8, PT ;  /* 0x00000008ff007c0c */ /* 0x000fda000bf05270 */
[----:B------:R-:W-:Y:S05]  /*28870*/  @P0 EXIT ;  /* 0x000000000000094d */ /* 0x000fea0003800000 */
[----:B0-----:R-:W-:Y:S01]  /*28880*/  LOP3.LUT P0, RZ, R0, 0xff, RZ, 0xc0, !PT ;  /* 0x000000ff00ff7812 */ /* 0x001fe2000780c0ff */
[----:B------:R-:W-:Y:S02]  /*28890*/  IMAD.MOV.U32 R6, RZ, RZ, 0x1 ;  /* 0x00000001ff067424 */ /* 0x000fe400078e00ff */
[----:B------:R-:W-:-:S10]  /*288a0*/  IMAD.MOV.U32 R7, RZ, RZ, RZ ;  /* 0x000000ffff077224 */ /* 0x000fd400078e00ff */
[----:B------:R-:W-:Y:S05]  /*288b0*/  @!P0 BRA `(.L_x_553) ;  /* 0x0000000c00408947 */ /* 0x000fea0003800000 */
[----:B------:R-:W0:Y:S01]  /*288c0*/  LDC R0, c[0x0][0x28c] ;  /* 0x0000a300ff007b82 */ /* 0x000e220000000800 */
[----:B------:R-:W1:Y:S01]  /*288d0*/  S2R R2, SR_TID.X ;  /* 0x0000000000027919 */ /* 0x000e620000002100 */
[----:B------:R-:W-:Y:S01]  /*288e0*/  ULDC UR5, c[0x0][0x658] ;  /* 0x0001960000057ab9 */ /* 0x000fe20000000800 */
[----:B------:R-:W-:Y:S01]  /*288f0*/  UMOV UR7, 0xffffffff ;  /* 0xffffffff00077882 */ /* 0x000fe20000000000 */
[----:B------:R-:W-:Y:S01]  /*28900*/  ULDC UR6, c[0x0][0xc] ;  /* 0x0000030000067ab9 */ /* 0x000fe20000000800 */
[----:B------:R-:W-:Y:S01]  /*28910*/  USHF.L.U32 UR8, UR7, UR5, URZ ;  /* 0x0000000507087299 */ /* 0x000fe2000800063f */
[----:B------:R-:W-:Y:S01]  /*28920*/  BSSY B0, `(.L_x_553) ;  /* 0x00000c9000007945 */ /* 0x000fe20003800000 */
[----:B------:R-:W-:Y:S01]  /*28930*/  UMOV UR9, 0x1 ;  /* 0x0000000100097882 */ /* 0x000fe20000000000 */
[----:B------:R-:W-:Y:S01]  /*28940*/  ULDC UR7, c[0x0][0x10] ;  /* 0x0000040000077ab9 */ /* 0x000fe20000000800 */
[----:B------:R-:W-:Y:S01]  /*28950*/  USHF.L.U32 UR18, UR9, UR5, URZ ;  /* 0x0000000509127299 */ /* 0x000fe2000800063f */
[----:B------:R-:W-:Y:S01]  /*28960*/  IMAD.MOV.U32 R9, RZ, RZ, 0x1 ;  /* 0x00000001ff097424 */ /* 0x000fe200078e00ff */
[----:B------:R-:W-:Y:S01]  /*28970*/  UIMAD.WIDE.U32 UR6, UR6, UR7, URZ ;  /* 0x00000007060672a5 */ /* 0x000fe2000f8e003f */
[----:B------:R-:W-:Y:S01]  /*28980*/  IMAD.MOV.U32 R6, RZ, RZ, 0x1 ;  /* 0x00000001ff067424 */ /* 0x000fe200078e00ff */
[----:B------:R-:W-:Y:S01]  /*28990*/  ULDC UR5, c[0x0][0x14] ;  /* 0x0000050000057ab9 */ /* 0x000fe20000000800 */
[----:B------:R-:W-:Y:S01]  /*289a0*/  IMAD.MOV.U32 R7, RZ, RZ, RZ ;  /* 0x000000ffff077224 */ /* 0x000fe200078e00ff */
[----:B------:R-:W-:-:S02]  /*289b0*/  UIMAD.WIDE.U32 UR20, UR6, UR5, URZ ;  /* 0x00000005061472a5 */ /* 0x000fc4000f8e003f */
[----:B------:R-:W-:Y:S01]  /*289c0*/  UIMAD UR16, UR7, UR5, URZ ;  /* 0x00000005071072a4 */ /* 0x000fe2000f8e023f */
[----:B------:R-:W-:Y:S01]  /*289d0*/  ULDC UR4, c[0x0][0x600] ;  /* 0x0001800000047ab9 */ /* 0x000fe20000000800 */
[----:B------:R-:W-:Y:S02]  /*289e0*/  ULOP3.LUT UR24, UR13, 0x2, URZ, 0xfc, !UPT ;  /* 0x000000020d187892 */ /* 0x000fe4000f8efc3f */
[----:B------:R-:W-:Y:S01]  /*289f0*/  UIADD3 UR4, UR4, -0x1, URZ ;  /* 0xffffffff04047890 */ /* 0x000fe2000fffe03f */
[----:B0-----:R-:W-:Y:S01]  /*28a00*/  VIADD R0, R0, 0x7f ;  /* 0x0000007f00007836 */ /* 0x001fe20000000000 */
[----:B------:R-:W-:Y:S02]  /*28a10*/  ULOP3.LUT UR17, URZ, UR8, URZ, 0x33, !UPT ;  /* 0x000000083f117292 */ /* 0x000fe4000f8e333f */
[----:B------:R-:W-:Y:S02]  /*28a20*/  UIADD3 UR16, UR21, UR16, URZ ;  /* 0x0000001015107290 */ /* 0x000fe4000fffe03f */
[----:B------:R-:W-:Y:S01]  /*28a30*/  SHF.R.S32.HI R3, RZ, 0x1f, R0 ;  /* 0x0000001fff037819 */ /* 0x000fe20000011400 */
[----:B------:R-:W-:-:S03]  /*28a40*/  ULDC.64 UR22, c[0x0][0x198] ;  /* 0x0000660000167ab9 */ /* 0x000fc60000000a00 */
[----:B------:R-:W-:Y:S02]  /*28a50*/  LEA.HI R0, R3, R0, RZ, 0x7 ;  /* 0x0000000003007211 */ /* 0x000fe400078f38ff */
[C---:B-1----:R-:W-:Y:S02]  /*28a60*/  LOP3.LUT P2, RZ, R2.reuse, 0x7f, RZ, 0xc0, !PT ;  /* 0x0000007f02ff7812 */ /* 0x042fe4000784c0ff */
[----:B------:R-:W-:Y:S02]  /*28a70*/  SHF.R.S32.HI R0, RZ, 0x7, R0 ;  /* 0x00000007ff007819 */ /* 0x000fe40000011400 */
[----:B------:R-:W-:-:S03]  /*28a80*/  LOP3.LUT P0, RZ, R2, 0x1f, RZ, 0xc0, !PT ;  /* 0x0000001f02ff7812 */ /* 0x000fc6000780c0ff */
[----:B------:R-:W-:Y:S01]  /*28a90*/  VIADD R14, R0, 0x1 ;  /* 0x00000001000e7836 */ /* 0x000fe20000000000 */
[----:B------:R-:W-:-:S13]  /*28aa0*/  PLOP3.LUT P0, PT, P0, P2, PT, 0x8a, 0x0 ;  /* 0x000000000000781c */ /* 0x000fda0000705172 */
.L_x_565:
[----:B------:R-:W-:-:S03]  /*28ab0*/  UMOV UR5, 0xffffffff ;  /* 0xffffffff00057882 */ /* 0x000fc60000000000 */
[----:B------:R-:W-:Y:S05]  /*28ac0*/  BRA.DIV UR5, `(.L_x_554) ;  /* 0x0000000e05947947 */ /* 0x000fea000b800000 */
[----:B------:R-:W-:-:S13]  /*28ad0*/  ELECT P1, URZ, PT ;  /* 0x00000000003f782f */ /* 0x000fda0003820000 */
.L_x_575:
[----:B------:R-:W0:Y:S01]  /*28ae0*/  LDC R2, c[0x0][0x28c] ;  /* 0x0000a300ff027b82 */ /* 0x000e220000000800 */
[----:B------:R-:W-:Y:S01]  /*28af0*/  BSSY B1, `(.L_x_555) ;  /* 0x0000035000017945 */ /* 0x000fe20003800000 */
[----:B0-----:R-:W-:-:S13]  /*28b00*/  ISETP.LT.OR P1, PT, R2, 0x1, !P1 ;  /* 0x000000010200780c */ /* 0x001fda0004f21670 */
[----:B------:R-:W-:Y:S05]  /*28b10*/  @P1 BRA `(.L_x_556) ;  /* 0x0000000000c81947 */ /* 0x000fea0003800000 */
[----:B------:R-:W-:Y:S02]  /*28b20*/  IMAD.SHL.U32 R4, R4, 0x100, RZ ;  /* 0x0000010004047824 */ /* 0x000fe400078e00ff */
[----:B------:R-:W-:Y:S02]  /*28b30*/  IMAD.SHL.U32 R5, R5, 0x100, RZ ;  /* 0x0000010005057824 */ /* 0x000fe400078e00ff */
[----:B------:R-:W-:Y:S02]  /*28b40*/  IMAD.MOV.U32 R13, RZ, RZ, RZ ;  /* 0x000000ffff0d7224 */ /* 0x000fe400078e00ff */
[----:B------:R-:W-:Y:S02]  /*28b50*/  IMAD.MOV.U32 R3, RZ, RZ, R14 ;  /* 0x000000ffff037224 */ /* 0x000fe400078e000e */
[----:B------:R-:W-:Y:S02]  /*28b60*/  IMAD.MOV.U32 R2, RZ, RZ, R6 ;  /* 0x000000ffff027224 */ /* 0x000fe400078e0006 */
[----:B------:R-:W-:-:S07]  /*28b70*/  IMAD.MOV.U32 R8, RZ, RZ, R7 ;  /* 0x000000ffff087224 */ /* 0x000fce00078e0007 */
.L_x_560:
[----:B------:R-:W0:Y:S01]  /*28b80*/  S2R R12, SR_CgaCtaId ;  /* 0x00000000000c7919 */ /* 0x000e220000008800 */
[----:B------:R-:W-:-:S04]  /*28b90*/  MOV R11, 0x400 ;  /* 0x00000400000b7802 */ /* 0x000fc80000000f00 */
[----:B0-----:R-:W-:Y:S02]  /*28ba0*/  LEA R15, R12, R11, 0x18 ;  /* 0x0000000b0c0f7211 */ /* 0x001fe400078ec0ff */
[----:B------:R-:W-:Y:S01]  /*28bb0*/  SHF.L.U32 R11, R2, 0x1f, RZ ;  /* 0x0000001f020b7819 */ /* 0x000fe200000006ff */
[----:B------:R-:W0:Y:S02]  /*28bc0*/  @!P2 LDC R12, c[0x0][0x500] ;  /* 0x00014000ff0cab82 */ /* 0x000e240000000800 */
[----:B------:R-:W-:-:S04]  /*28bd0*/  IMAD R16, R8, 0x8, R15 ;  /* 0x0000000808107824 */ /* 0x000fc800078e020f */
[----:B------:R-:W1:Y:S02]  /*28be0*/  SYNCS.PHASECHK.TRANS64.TRYWAIT P1, [R16+URZ+0x18], R11 ;  /* 0x0000180b100075a7 */ /* 0x000e64000802017f */
[----:B-1----:R-:W-:Y:S05]  /*28bf0*/  @!P1 BRA `(.L_x_557) ;  /* 0x0000000c00689947 */ /* 0x002fea0003800000 */
.L_x_576:
[----:B------:R-:W-:Y:S01]  /*28c00*/  UPRMT UR5, UR24, 0x9910, URZ ;  /* 0x0000991018057896 */ /* 0x000fe2000800003f */
[----:B0-----:R0:W-:Y:S03]  /*28c10*/  @!P2 SYNCS.ARRIVE.TRANS64 RZ, [R16+URZ], R12 ;  /* 0x0000000c10ffa9a7 */ /* 0x0011e6000800003f */
[----:B------:R-:W-:-:S06]  /*28c20*/  UISETP.NE.AND UP0, UPT, UR5, 0x2, UPT ;  /* 0x000000020500788c */ /* 0x000fcc000bf05270 */
[----:B------:R-:W-:-:S13]  /*28c30*/  PLOP3.LUT P1, PT, PT, PT, UP0, 0x80, 0x0 ;  /* 0x000000000000781c */ /* 0x000fda0003f2f008 */
[----:B0-----:R-:W-:Y:S05]  /*28c40*/  @P1 BRA `(.L_x_558) ;  /* 0x0000000000041947 */ /* 0x001fea0003800000 */
[----:B------:R-:W-:Y:S01]  /*28c50*/  BPT.TRAP 0x1 ;  /* 0x000000040000795c */ /* 0x000fe20000300000 */
.L_x_558:
[----:B------:R-:W-:Y:S05]  /*28c60*/  @P0 BRA `(.L_x_559) ;  /* 0x0000000000040947 */ /* 0x000fea0003800000 */
[----:B------:R-:W-:Y:S01]  /*28c70*/  BPT.TRAP 0x1 ;  /* 0x000000040000795c */ /* 0x000fe20000300000 */
.L_x_559:
[----:B------:R-:W-:Y:S01]  /*28c80*/  IMAD R15, R8, 0x8000, R15 ;  /* 0x00008000080f7824 */ /* 0x000fe200078e020f */
[----:B------:R-:W-:Y:S01]  /*28c90*/  R2UR UR9, R16 ;  /* 0x00000000100972ca */ /* 0x000fe200000e0000 */
[----:B------:R-:W-:Y:S01]  /*28ca0*/  VIADD R3, R3, 0xffffffff ;  /* 0xffffffff03037836 */ /* 0x000fe20000000000 */
[----:B------:R-:W-:Y:S01]  /*28cb0*/  UIADD3 UR6, UP0, UR22, 0xf0, URZ ;  /* 0x000000f016067890 */ /* 0x000fe2000ff1e03f */
[----:B------:R-:W-:Y:S01]  /*28cc0*/  R2UR UR11, R5 ;  /* 0x00000000050b72ca */ /* 0x000fe200000e0000 */
[----:B------:R-:W-:Y:S01]  /*28cd0*/  UIADD3 UR26, UP1, UR22, 0x1f0, URZ ;  /* 0x000001f0161a7890 */ /* 0x000fe2000ff3e03f */
[----:B------:R-:W-:Y:S01]  /*28ce0*/  R2UR UR5, R15 ;  /* 0x000000000f0572ca */ /* 0x000fe200000e0000 */
[----:B------:R-:W-:Y:S01]  /*28cf0*/  UIADD3.X UR7, URZ, UR23, URZ, UP0, !UPT ;  /* 0x000000173f077290 */ /* 0x000fe200087fe43f */
[----:B------:R-:W-:Y:S01]  /*28d00*/  R2UR UR10, R13 ;  /* 0x000000000d0a72ca */ /* 0x000fe200000e0000 */
[----:B------:R-:W-:Y:S01]  /*28d10*/  VIADD R8, R8, 0x1 ;  /* 0x0000000108087836 */ /* 0x000fe20000000000 */
[----:B------:R-:W-:Y:S01]  /*28d20*/  R2UR UR12, R10 ;  /* 0x000000000a0c72ca */ /* 0x000fe200000e0000 */
[----:B------:R-:W-:Y:S01]  /*28d30*/  UIADD3.X UR27, URZ, UR23, URZ, UP1, !UPT ;  /* 0x000000173f1b7290 */ /* 0x000fe20008ffe43f */
[----:B------:R-:W-:Y:S01]  /*28d40*/  R2UR UR19, R4 ;  /* 0x00000000041372ca */ /* 0x000fe200000e0000 */
[----:B------:R-:W-:Y:S01]  /*28d50*/  UMOV UR14, 0x0 ;  /* 0x00000000000e7882 */ /* 0x000fe20000000000 */
[----:B------:R-:W-:Y:S01]  /*28d60*/  ISETP.GT.AND P3, PT, R3, 0x1, PT ;  /* 0x000000010300780c */ /* 0x000fe20003f64270 */
[----:B------:R-:W-:Y:S01]  /*28d70*/  UMOV UR15, 0x10000000 ;  /* 0x10000000000f7882 */ /* 0x000fe20000000000 */
[----:B------:R-:W-:Y:S01]  /*28d80*/  ISETP.NE.AND P1, PT, R8, 0x3, PT ;  /* 0x000000030800780c */ /* 0x000fe20003f25270 */
[----:B------:R-:W-:-:S02]  /*28d90*/  VIADD R13, R13, 0x80 ;  /* 0x000000800d0d7836 */ /* 0x000fc40000000000 */
[----:B------:R-:W-:Y:S01]  /*28da0*/  UIADD3 UR8, UR5, 0x100, URZ ;  /* 0x0000010005087890 */ /* 0x000fe2000fffe03f */
[----:B-1----:R-:W-:Y:S01]  /*28db0*/  SEL R11, RZ, 0x1, P1 ;  /* 0x00000001ff0b7807 */ /* 0x002fe20000800000 */
[----:B------:R-:W-:Y:S01]  /*28dc0*/  UIADD3 UR5, UR5, 0x18100, URZ ;  /* 0x0001810005057890 */ /* 0x000fe2000fffe03f */
[----:B------:R-:W-:Y:S02]  /*28dd0*/  SEL R8, R8, RZ, P1 ;  /* 0x000000ff08087207 */ /* 0x000fe40000800000 */
[----:B------:R-:W-:-:S04]  /*28de0*/  LOP3.LUT R2, R2, R11, RZ, 0x3c, !PT ;  /* 0x0000000b02027212 */ /* 0x000fc800078e3cff */
[----:B------:R0:W-:Y:S02]  /*28df0*/  UTMALDG.3D [UR8], [UR6], desc[UR14] ;  /* 0x00000e08060075b4 */ /* 0x0001e40008011000 */
[----:B0-----:R-:W-:Y:S01]  /*28e00*/  UMOV UR8, UR5 ;  /* 0x0000000500087c82 */ /* 0x001fe20008000000 */
[----:B------:R-:W-:Y:S02]  /*28e10*/  UMOV UR11, UR19 ;  /* 0x00000013000b7c82 */ /* 0x000fe40008000000 */
[----:B------:R0:W-:Y:S02]  /*28e20*/  UTMALDG.3D [UR8], [UR26], desc[UR14] ;  /* 0x00000e081a0075b4 */ /* 0x0001e40008011000 */
[----:B0-----:R-:W-:Y:S05]  /*28e30*/  @P3 BRA `(.L_x_560) ;  /* 0xfffffffc00503947 */ /* 0x001fea000383ffff */
.L_x_556:
[----:B------:R-:W-:Y:S05]  /*28e40*/  BSYNC B1 ;  /* 0x0000000000017941 */ /* 0x000fea0003800000 */
.L_x_555:
[----:B------:R-:W2:Y:S01]  /*28e50*/  LDL.LU R16, [R1+0x450] ;  /* 0x0004500001107983 */ /* 0x000ea20000300800 */
[----:B------:R-:W-:Y:S01]  /*28e60*/  LOP3.LUT P1, RZ, R9, 0xff, RZ, 0xc0, !PT ;  /* 0x000000ff09ff7812 */ /* 0x000fe2000782c0ff */
[C---:B------:R-:W-:Y:S01]  /*28e70*/  IMAD.IADD R4, R0.reuse, 0x1, R7 ;  /* 0x0000000100047824 */ /* 0x040fe200078e0207 */
[----:B------:R-:W-:Y:S01]  /*28e80*/  ULDC.64 UR6, c[0x0][0x650] ;  /* 0x0001940000067ab9 */ /* 0x000fe20000000a00 */
[----:B------:R-:W3:Y:S01]  /*28e90*/  LDL.LU R15, [R1+0x454] ;  /* 0x00045400010f7983 */ /* 0x000ee20000300800 */
[----:B------:R-:W-:Y:S01]  /*28ea0*/  ISETP.GE.U32.AND P3, PT, R0, 0x3, PT ;  /* 0x000000030000780c */ /* 0x000fe20003f66070 */
[----:B------:R-:W-:Y:S01]  /*28eb0*/  BSSY B1, `(.L_x_561) ;  /* 0x000006d000017945 */ /* 0x000fe20003800000 */
[----:B------:R-:W-:Y:S01]  /*28ec0*/  IMAD.MOV.U32 R10, RZ, RZ, -0x1 ;  /* 0xffffffffff0a7424 */ /* 0x000fe200078e00ff */
[----:B------:R-:W-:-:S06]  /*28ed0*/  PRMT R9, RZ, 0x7610, R9 ;  /* 0x00007610ff097816 */ /* 0x000fcc0000000009 */
[----:B------:R-:W0:Y:S01]  /*28ee0*/  @P1 S2R R3, SR_CgaCtaId ;  /* 0x0000000000031919 */ /* 0x000e220000008800 */
[----:B------:R-:W-:-:S04]  /*28ef0*/  @P1 MOV R2, 0x400 ;  /* 0x0000040000021802 */ /* 0x000fc80000000f00 */
[----:B0-----:R-:W-:-:S04]  /*28f00*/  @P1 LEA R2, R3, R2, 0x18 ;  /* 0x0000000203021211 */ /* 0x001fc800078ec0ff */
[----:B------:R0:W-:Y:S01]  /*28f10*/  @P1 SYNCS.ARRIVE.TRANS64.A1T0 RZ, [R2+URZ+0x48], RZ ;  /* 0x000048ff02ff19a7 */ /* 0x0001e2000810003f */
[----:B------:R-:W-:-:S04]  /*28f20*/  ISETP.GT.U32.AND P1, PT, R4, 0x2, PT ;  /* 0x000000020400780c */ /* 0x000fc80003f24070 */
[----:B------:R-:W-:Y:S01]  /*28f30*/  ISETP.LT.U32.AND P1, PT, R0, 0x3, P1 ;  /* 0x000000030000780c */ /* 0x000fe20000f21070 */
[----:B0-----:R-:W-:-:S05]  /*28f40*/  IMAD.WIDE.U32 R2, R4, -0x55555555, RZ ;  /* 0xaaaaaaab04027825 */ /* 0x001fca00078e00ff */
[----:B------:R-:W-:Y:S02]  /*28f50*/  SHF.R.U32.HI R5, RZ, 0x1, R3 ;  /* 0x00000001ff057819 */ /* 0x000fe40000011603 */
[----:B------:R-:W-:Y:S02]  /*28f60*/  SEL R3, RZ, 0x1, !P1 ;  /* 0x00000001ff037807 */ /* 0x000fe40004800000 */
[----:B------:R-:W-:Y:S01]  /*28f70*/  PRMT R2, RZ, 0x7610, R2 ;  /* 0x00007610ff027816 */ /* 0x000fe20000000002 */
[----:B------:R-:W-:Y:S01]  /*28f80*/  IMAD R7, R5, -0x3, R4 ;  /* 0xfffffffd05077824 */ /* 0x000fe200078e0204 */
[----:B------:R-:W-:Y:S01]  /*28f90*/  LOP3.LUT R6, R6, R3, RZ, 0x3c, !PT ;  /* 0x0000000306067212 */ /* 0x000fe200078e3cff */
[----:B------:R-:W-:-:S03]  /*28fa0*/  IMAD.MOV.U32 R4, RZ, RZ, -0x1 ;  /* 0xffffffffff047424 */ /* 0x000fc600078e00ff */
[----:B------:R-:W-:Y:S01]  /*28fb0*/  @P3 LOP3.LUT R6, R6, 0x1, R5, 0x78, !PT ;  /* 0x0000000106063812 */ /* 0x000fe200078e7805 */
[----:B------:R-:W-:Y:S01]  /*28fc0*/  IMAD.MOV.U32 R5, RZ, RZ, -0x1 ;  /* 0xffffffffff057424 */ /* 0x000fe200078e00ff */
[----:B---3--:R-:W-:-:S04]  /*28fd0*/  IADD3 R15, P1, R15, UR20, RZ ;  /* 0x000000140f0f7c10 */ /* 0x008fc8000ff3e0ff */
[----:B--2---:R-:W-:Y:S01]  /*28fe0*/  IADD3.X R16, R16, UR16, RZ, P1, !PT ;  /* 0x0000001010107c10 */ /* 0x004fe20008ffe4ff */
[----:B------:R0:W-:Y:S01]  /*28ff0*/  STL [R1+0x454], R15 ;  /* 0x0004540f01007387 */ /* 0x0001e20000100800 */
[----:B------:R-:W-:-:S03]  /*29000*/  ISETP.GE.U32.AND P1, PT, R15, UR6, PT ;  /* 0x000000060f007c0c */ /* 0x000fc6000bf26070 */
[----:B------:R0:W-:Y:S01]  /*29010*/  STL [R1+0x450], R16 ;  /* 0x0004501001007387 */ /* 0x0001e20000100800 */
[----:B------:R-:W-:-:S13]  /*29020*/  ISETP.GE.U32.AND.EX P1, PT, R16, UR7, PT, P1 ;  /* 0x0000000710007c0c */ /* 0x000fda000bf26110 */
[----:B0-----:R-:W-:Y:S05]  /*29030*/  @P1 BRA `(.L_x_562) ;  /* 0x0000000400501947 */ /* 0x001fea0003800000 */
[----:B------:R-:W0:Y:S01]  /*29040*/  S2R R8, SR_CTAID.X ;  /* 0x0000000000087919 */ /* 0x000e220000002500 */
[----:B------:R-:W-:Y:S01]  /*29050*/  ULDC UR5, c[0x0][0x150] ;  /* 0x0000540000057ab9 */ /* 0x000fe20000000800 */
[----:B------:R-:W1:Y:S01]  /*29060*/  LDC R3, c[0x0][0x144] ;  /* 0x00005100ff037b82 */ /* 0x000e620000000800 */
[----:B------:R-:W-:Y:S01]  /*29070*/  ULDC.64 UR6, c[0x0][0x628] ;  /* 0x00018a0000067ab9 */ /* 0x000fe20000000a00 */
[----:B------:R-:W2:Y:S01]  /*29080*/  S2R R5, SR_CTAID.Y ;  /* 0x0000000000057919 */ /* 0x000ea20000002600 */
[----:B------:R-:W-:Y:S01]  /*29090*/  ISETP.NE.U32.AND P1, PT, RZ, UR6, PT ;  /* 0x00000006ff007c0c */ /* 0x000fe2000bf25070 */
[----:B------:R-:W-:-:S03]  /*290a0*/  ULDC UR8, c[0x0][0x630] ;  /* 0x00018c0000087ab9 */ /* 0x000fc60000000800 */
[----:B------:R-:W-:Y:S01]  /*290b0*/  ISETP.NE.AND.EX P1, PT, RZ, UR7, PT, P1 ;  /* 0x00000007ff007c0c */ /* 0x000fe2000bf25310 */
[----:B------:R-:W3:Y:S01]  /*290c0*/  LDC R12, c[0x0][0x148] ;  /* 0x00005200ff0c7b82 */ /* 0x000ee20000000800 */
[----:B0-----:R-:W-:Y:S02]  /*290d0*/  I2FP.F32.U32 R2, R8 ;  /* 0x0000000800027245 */ /* 0x001fe40000201000 */
[----:B--2---:R-:W-:-:S03]  /*290e0*/  I2FP.F32.U32 R4, R5 ;  /* 0x0000000500047245 */ /* 0x004fc60000201000 */
[----:B------:R-:W-:Y:S01]  /*290f0*/  FMUL R2, R2, UR5 ;  /* 0x0000000502027c20 */ /* 0x000fe20008400000 */
[----:B------:R-:W-:Y:S02]  /*29100*/  ULDC UR5, c[0x0][0x154] ;  /* 0x0000550000057ab9 */ /* 0x000fe40000000800 */
[----:B------:R-:W-:-:S03]  /*29110*/  FMUL R10, R4, UR5 ;  /* 0x00000005040a7c20 */ /* 0x000fc60008400000 */
[----:B------:R-:W0:Y:S08]  /*29120*/  F2I.U32.TRUNC.NTZ R2, R2 ;  /* 0x0000000200027305 */ /* 0x000e30000020f000 */
[----:B------:R-:W2:Y:S01]  /*29130*/  F2I.U32.TRUNC.NTZ R10, R10 ;  /* 0x0000000a000a7305 */ /* 0x000ea2000020f000 */
[----:B0-----:R-:W-:Y:S02]  /*29140*/  IMAD.MOV R4, RZ, RZ, -R2 ;  /* 0x000000ffff047224 */ /* 0x001fe400078e0a02 */
[----:B------:R-:W-:-:S02]  /*29150*/  IMAD.MOV.U32 R2, RZ, RZ, R15 ;  /* 0x000000ffff027224 */ /* 0x000fc400078e000f */
[----:B-1----:R-:W-:Y:S02]  /*29160*/  IMAD R8, R3, R4, R8 ;  /* 0x0000000403087224 */ /* 0x002fe400078e0208 */
[----:B--2---:R-:W-:-:S04]  /*29170*/  IMAD.MOV R3, RZ, RZ, -R10 ;  /* 0x000000ffff037224 */ /* 0x004fc800078e0a0a */
[----:B---3--:R-:W-:Y:S02]  /*29180*/  @P4 IMAD R8, R12, R3, R5 ;  /* 0x000000030c084224 */ /* 0x008fe400078e0205 */
[----:B------:R-:W-:Y:S01]  /*29190*/  IMAD.MOV.U32 R3, RZ, RZ, R16 ;  /* 0x000000ffff037224 */ /* 0x000fe200078e0010 */
[----:B------:R-:W-:Y:S06]  /*291a0*/  @!P1 BRA `(.L_x_563) ;  /* 0x0000000000289947 */ /* 0x000fec0003800000 */
[----:B------:R-:W-:Y:S02]  /*291b0*/  ULDC UR5, c[0x0][0x634] ;  /* 0x00018d0000057ab9 */ /* 0x000fe40000000800 */
[----:B------:R-:W-:-:S05]  /*291c0*/  IADD3 R3, P1, R15, UR5, RZ ;  /* 0x000000050f037c10 */ /* 0x000fca000ff3e0ff */
[----:B------:R-:W-:-:S04]  /*291d0*/  IMAD.X R11, RZ, RZ, R16, P1 ;  /* 0x000000ffff0b7224 */ /* 0x000fc800008e0610 */
[----:B------:R-:W-:-:S04]  /*291e0*/  IMAD.WIDE.U32 R4, R11, UR6, RZ ;  /* 0x000000060b047c25 */ /* 0x000fc8000f8e00ff */
[----:B------:R-:W-:-:S04]  /*291f0*/  IMAD.WIDE.U32 R4, P1, R3, UR7, R4 ;  /* 0x0000000703047c25 */ /* 0x000fc8000f820004 */
[----:B------:R-:W-:-:S04]  /*29200*/  IMAD.WIDE.U32 R2, R3, UR6, RZ ;  /* 0x0000000603027c25 */ /* 0x000fc8000f8e00ff */
[----:B------:R-:W-:Y:S01]  /*29210*/  IMAD.MOV.U32 R2, RZ, RZ, R5 ;  /* 0x000000ffff027224 */ /* 0x000fe200078e0005 */
[----:B------:R-:W-:Y:S01]  /*29220*/  IADD3 RZ, P3, R3, R4, RZ ;  /* 0x0000000403ff7210 */ /* 0x000fe20007f7e0ff */
[----:B------:R-:W-:-:S04]  /*29230*/  IMAD.X R3, RZ, RZ, RZ, P1 ;  /* 0x000000ffff037224 */ /* 0x000fc800008e06ff */
[----:B------:R-:W-:-:S08]  /*29240*/  IMAD.WIDE.U32.X R2, R11, UR7, R2, P3 ;  /* 0x000000070b027c25 */ /* 0x000fd000098e0402 */
.L_x_563:
[--C-:B------:R-:W-:Y:S01]  /*29250*/  SHF.R.U64 R10, R2, UR8, R3.reuse ;  /* 0x00000008020a7c19 */ /* 0x100fe20008001203 */
[----:B------:R-:W-:Y:S01]  /*29260*/  ULDC.64 UR6, c[0x0][0x620] ;  /* 0x0001880000067ab9 */ /* 0x000fe20000000a00 */
[----:B------:R-:W-:Y:S01]  /*29270*/  SHF.R.U32.HI R2, RZ, UR8, R3 ;  /* 0x00000008ff027c19 */ /* 0x000fe20008011603 */
[----:B------:R-:W-:Y:S01]  /*29280*/  IMAD.MOV.U32 R3, RZ, RZ, R16 ;  /* 0x000000ffff037224 */ /* 0x000fe200078e0010 */
[----:B------:R-:W-:Y:S01]  /*29290*/  IADD3 R11, P1, RZ, -R10, RZ ;  /* 0x8000000aff0b7210 */ /* 0x000fe20007f3e0ff */
[----:B------:R-:W-:-:S04]  /*292a0*/  ULDC UR5, c[0x0][0x618] ;  /* 0x0001860000057ab9 */ /* 0x000fc80000000800 */
[----:B------:R-:W-:-:S04]  /*292b0*/  IMAD.X R2, RZ, RZ, ~R2, P1 ;  /* 0x000000ffff027224 */ /* 0x000fc800008e0e02 */
[----:B------:R-:W-:-:S04]  /*292c0*/  IMAD R2, R2, UR6, RZ ;  /* 0x0000000602027c24 */ /* 0x000fc8000f8e02ff */
[----:B------:R-:W-:Y:S02]  /*292d0*/  IMAD R5, R11, UR7, R2 ;  /* 0x000000070b057c24 */ /* 0x000fe4000f8e0202 */
[----:B------:R-:W-:-:S04]  /*292e0*/  IMAD.MOV.U32 R2, RZ, RZ, R15 ;  /* 0x000000ffff027224 */ /* 0x000fc800078e000f */
[----:B------:R-:W-:Y:S01]  /*292f0*/  IMAD.WIDE.U32 R2, R11, UR6, R2 ;  /* 0x000000060b027c25 */ /* 0x000fe2000f8e0002 */
[----:B------:R-:W-:Y:S02]  /*29300*/  ULDC.64 UR6, c[0x0][0x640] ;  /* 0x0001900000067ab9 */ /* 0x000fe40000000a00 */
[----:B------:R-:W-:Y:S01]  /*29310*/  ISETP.NE.U32.AND P1, PT, RZ, UR6, PT ;  /* 0x00000006ff007c0c */ /* 0x000fe2000bf25070 */
[----:B------:R-:W-:-:S03]  /*29320*/  IMAD.IADD R3, R3, 0x1, R5 ;  /* 0x0000000103037824 */ /* 0x000fc600078e0205 */
[----:B------:R-:W-:Y:S02]  /*29330*/  ISETP.NE.AND.EX P1, PT, RZ, UR7, PT, P1 ;  /* 0x00000007ff007c0c */ /* 0x000fe4000bf25310 */
[--C-:B------:R-:W-:Y:S02]  /*29340*/  SHF.R.U64 R11, R2, UR5, R3.reuse ;  /* 0x00000005020b7c19 */ /* 0x100fe40008001203 */
[----:B------:R-:W-:Y:S01]  /*29350*/  SHF.R.U32.HI R2, RZ, UR5, R3 ;  /* 0x00000005ff027c19 */ /* 0x000fe20008011603 */
[----:B------:R-:W-:-:S03]  /*29360*/  ULDC UR5, c[0x0][0x608] ;  /* 0x0001820000057ab9 */ /* 0x000fc60000000800 */
[--C-:B------:R-:W-:Y:S02]  /*29370*/  SHF.R.U64 R12, R11, UR5, R2.reuse ;  /* 0x000000050b0c7c19 */ /* 0x100fe40008001202 */
[----:B------:R-:W-:Y:S01]  /*29380*/  SHF.R.U32.HI R3, RZ, UR5, R2 ;  /* 0x00000005ff037c19 */ /* 0x000fe20008011602 */
[----:B------:R-:W-:-:S03]  /*29390*/  ULDC UR5, c[0x0][0x658] ;  /* 0x0001960000057ab9 */ /* 0x000fc60000000800 */
[--C-:B------:R-:W-:Y:S02]  /*293a0*/  SHF.R.U64 R13, R12, UR5, R3.reuse ;  /* 0x000000050c0d7c19 */ /* 0x100fe40008001203 */
[----:B------:R-:W-:-:S03]  /*293b0*/  SHF.R.U32.HI R15, RZ, UR5, R3 ;  /* 0x00000005ff0f7c19 */ /* 0x000fc60008011603 */
[----:B------:R-:W-:Y:S02]  /*293c0*/  IMAD.MOV.U32 R2, RZ, RZ, R13 ;  /* 0x000000ffff027224 */ /* 0x000fe400078e000d */
        /* <DEDUP_REMOVED lines=12> */
.L_x_564:
[----:B------:R-:W-:Y:S01]  /*29490*/  ULDC UR5, c[0x0][0x648] ;  /* 0x0001920000057ab9 */ /* 0x000fe20000000800 */
[----:B------:R-:W-:Y:S02]  /*294a0*/  LOP3.LUT R12, R12, UR17, RZ, 0xc0, !PT ;  /* 0x000000110c0c7c12 */ /* 0x000fe4000f8ec0ff */
[----:B------:R-:W-:Y:S01]  /*294b0*/  SHF.R.U64 R3, R2, UR5, R3 ;  /* 0x0000000502037c19 */ /* 0x000fe20008001203 */
[----:B------:R-:W-:-:S04]  /*294c0*/  ULDC UR5, c[0x0][0x638] ;  /* 0x00018e0000057ab9 */ /* 0x000fc80000000800 */
[----:B------:R-:W-:Y:S02]  /*294d0*/  IMAD.MOV R2, RZ, RZ, -R3 ;  /* 0x000000ffff027224 */ /* 0x000fe400078e0a03 */
[----:B------:R-:W-:Y:S02]  /*294e0*/  IMAD R5, R3, UR18, R12 ;  /* 0x0000001203057c24 */ /* 0x000fe4000f8e020c */
[----:B------:R-:W-:Y:S01]  /*294f0*/  IMAD R13, R2, UR5, R13 ;  /* 0x00000005020d7c24 */ /* 0x000fe2000f8e020d */
[----:B------:R-:W-:Y:S01]  /*29500*/  ULDC UR5, c[0x0][0x610] ;  /* 0x0001840000057ab9 */ /* 0x000fe20000000800 */
[----:B------:R-:W-:Y:S01]  /*29510*/  LOP3.LUT R2, R11, UR4, RZ, 0xc0, !PT ;  /* 0x000000040b027c12 */ /* 0x000fe2000f8ec0ff */
[----:B------:R-:W-:Y:S01]  /*29520*/  IMAD R8, R5, UR5, R8 ;  /* 0x0000000505087c24 */ /* 0x000fe2000f8e0208 */
[----:B------:R-:W-:-:S03]  /*29530*/  ULDC UR5, c[0x0][0x600] ;  /* 0x0001800000057ab9 */ /* 0x000fc60000000800 */
[----:B------:R-:W-:Y:S02]  /*29540*/  IMAD R13, R13, UR5, R2 ;  /* 0x000000050d0d7c24 */ /* 0x000fe4000f8e0202 */
[----:B------:R-:W-:-:S03]  /*29550*/  IMAD.MOV.U32 R2, RZ, RZ, 0x1 ;  /* 0x00000001ff027424 */ /* 0x000fc600078e00ff */
[----:B------:R-:W-:Y:S02]  /*29560*/  SEL R4, R13, R8, !P4 ;  /* 0x000000080d047207 */ /* 0x000fe40006000000 */
[----:B------:R-:W-:-:S07]  /*29570*/  SEL R5, R8, R13, !P4 ;  /* 0x0000000d08057207 */ /* 0x000fce0006000000 */
.L_x_562:
[----:B------:R-:W-:Y:S05]  /*29580*/  BSYNC B1 ;  /* 0x0000000000017941 */ /* 0x000fea0003800000 */
.L_x_561:
[----:B------:R-:W-:-:S13]  /*29590*/  LOP3.LUT P1, RZ, R2, 0xff, RZ, 0xc0, !PT ;  /* 0x000000ff02ff7812 */ /* 0x000fda000782c0ff */
[----:B------:R-:W-:Y:S05]  /*295a0*/  @P1 BRA `(.L_x_565) ;  /* 0xfffffff400401947 */ /* 0x000fea000383ffff */
[----:B------:R-:W-:Y:S05]  /*295b0*/  BSYNC B0 ;  /* 0x0000000000007941 */ /* 0x000fea0003800000 */
.L_x_553:
[----:B------:R-:W-:-:S03]  /*295c0*/  UMOV UR5, 0xffffffff ;  /* 0xffffffff00057882 */ /* 0x000fc60000000000 */
[----:B------:R-:W-:Y:S05]  /*295d0*/  BRA.DIV UR5, `(.L_x_566) ;  /* 0x0000000605047947 */ /* 0x000fea000b800000 */
[----:B------:R-:W-:-:S13]  /*295e0*/  ELECT P0, URZ, PT ;  /* 0x00000000003f782f */ /* 0x000fda0003800000 */
.L_x_579:
[----:B------:R-:W-:Y:S04]  /*295f0*/  BSSY B0, `(.L_x_567) ;  /* 0x0000023000007945 */ /* 0x000fe80003800000 */
[----:B------:R-:W-:Y:S05]  /*29600*/  @!P0 BRA `(.L_x_568) ;  /* 0x0000000000848947 */ /* 0x000fea0003800000 */
[----:B------:R-:W-:-:S04]  /*29610*/  ULOP3.LUT UR5, UR13, 0x2, URZ, 0xfc, !UPT ;  /* 0x000000020d057892 */ /* 0x000fc8000f8efc3f */
[----:B------:R-:W-:-:S06]  /*29620*/  UISETP.NE.AND UP0, UPT, UR5, 0x3, UPT ;  /* 0x000000030500788c */ /* 0x000fcc000bf05270 */
[----:B------:R-:W-:-:S13]  /*29630*/  PLOP3.LUT P0, PT, PT, PT, UP0, 0x80, 0x0 ;  /* 0x000000000000781c */ /* 0x000fda0003f0f008 */
[----:B------:R-:W-:Y:S05]  /*29640*/  @!P0 BRA `(.L_x_569) ;  /* 0x0000000000048947 */ /* 0x000fea0003800000 */
[----:B------:R-:W-:Y:S01]  /*29650*/  BPT.TRAP 0x1 ;  /* 0x000000040000795c */ /* 0x000fe20000300000 */
.L_x_569:
[----:B------:R-:W0:Y:S01]  /*29660*/  S2R R3, SR_CgaCtaId ;  /* 0x0000000000037919 */ /* 0x000e220000008800 */
[----:B------:R-:W-:Y:S02]  /*29670*/  MOV R0, 0x400 ;  /* 0x0000040000007802 */ /* 0x000fe40000000f00 */
[----:B------:R-:W-:Y:S02]  /*29680*/  SHF.L.U32 R2, R6, 0x1f, RZ ;  /* 0x0000001f06027819 */ /* 0x000fe400000006ff */
[----:B0-----:R-:W-:-:S05]  /*29690*/  LEA R0, R3, R0, 0x18 ;  /* 0x0000000003007211 */ /* 0x001fca00078ec0ff */
[----:B------:R-:W-:-:S04]  /*296a0*/  VIADD R0, R0, 0x18 ;  /* 0x0000001800007836 */ /* 0x000fc80000000000 */
[----:B------:R-:W-:-:S04]  /*296b0*/  IMAD R3, R7, 0x8, R0 ;  /* 0x0000000807037824 */ /* 0x000fc800078e0200 */
[----:B------:R-:W0:Y:S02]  /*296c0*/  SYNCS.PHASECHK.TRANS64.TRYWAIT P0, [R3+URZ], R2 ;  /* 0x00000002030075a7 */ /* 0x000e24000800017f */
[----:B0-----:R-:W-:Y:S05]  /*296d0*/  @!P0 BRA `(.L_x_570) ;  /* 0x0000000000e88947 */ /* 0x001fea0003800000 */
.L_x_580:
[----:B------:R-:W-:-:S05]  /*296e0*/  VIADD R7, R7, 0x1 ;  /* 0x0000000107077836 */ /* 0x000fca0000000000 */
[----:B------:R-:W-:-:S04]  /*296f0*/  ISETP.NE.AND P0, PT, R7, 0x3, PT ;  /* 0x000000030700780c */ /* 0x000fc80003f05270 */
[----:B0-----:R-:W-:Y:S02]  /*29700*/  SEL R3, RZ, 0x1, P0 ;  /* 0x00000001ff037807 */ /* 0x001fe40000000000 */
[----:B------:R-:W-:Y:S02]  /*29710*/  SEL R7, R7, RZ, P0 ;  /* 0x000000ff07077207 */ /* 0x000fe40000000000 */
[----:B------:R-:W-:-:S03]  /*29720*/  LOP3.LUT R5, R6, R3, RZ, 0x3c, !PT ;  /* 0x0000000306057212 */ /* 0x000fc600078e3cff */
[----:B------:R-:W-:Y:S01]  /*29730*/  IMAD R3, R7, 0x8, R0 ;  /* 0x0000000807037824 */ /* 0x000fe200078e0200 */
[----:B------:R-:W-:-:S04]  /*29740*/  SHF.L.U32 R2, R5, 0x1f, RZ ;  /* 0x0000001f05027819 */ /* 0x000fc800000006ff */
[----:B------:R-:W0:Y:S02]  /*29750*/  SYNCS.PHASECHK.TRANS64.TRYWAIT P0, [R3+URZ], R2 ;  /* 0x00000002030075a7 */ /* 0x000e24000800017f */
[----:B0-----:R-:W-:Y:S05]  /*29760*/  @!P0 BRA `(.L_x_571) ;  /* 0x0000000000d88947 */ /* 0x001fea0003800000 */
.L_x_581:
[----:B0-----:R-:W-:-:S05]  /*29770*/  VIADD R2, R7, 0x1 ;  /* 0x0000000107027836 */ /* 0x001fca0000000000 */
[----:B------:R-:W-:-:S04]  /*29780*/  ISETP.NE.AND P0, PT, R2, 0x3, PT ;  /* 0x000000030200780c */ /* 0x000fc80003f05270 */
[----:B------:R-:W-:Y:S02]  /*29790*/  SEL R4, RZ, 0x1, P0 ;  /* 0x00000001ff047807 */ /* 0x000fe40000000000 */
[----:B------:R-:W-:Y:S02]  /*297a0*/  SEL R3, R2, RZ, P0 ;  /* 0x000000ff02037207 */ /* 0x000fe40000000000 */
[----:B------:R-:W-:-:S03]  /*297b0*/  LOP3.LUT R4, R5, R4, RZ, 0x3c, !PT ;  /* 0x0000000405047212 */ /* 0x000fc600078e3cff */
[----:B------:R-:W-:Y:S01]  /*297c0*/  IMAD R3, R3, 0x8, R0 ;  /* 0x0000000803037824 */ /* 0x000fe200078e0200 */
[----:B------:R-:W-:-:S07]  /*297d0*/  SHF.L.U32 R0, R4, 0x1f, RZ ;  /* 0x0000001f04007819 */ /* 0x000fce00000006ff */
.L_x_572:
[----:B0-----:R0:W1:Y:S02]  /*297e0*/  SYNCS.PHASECHK.TRANS64.TRYWAIT P0, [R3+URZ], R0 ;  /* 0x00000000030075a7 */ /* 0x001064000800017f */
[----:B-1----:R-:W-:Y:S05]  /*297f0*/  @!P0 NANOSLEEP.SYNCS 0x989680 ;  /* 0x009896800000895d */ /* 0x002fea0003900000 */
[----:B------:R-:W1:Y:S02]  /*29800*/  @!P0 SYNCS.PHASECHK.TRANS64 P0, [R3+URZ], R0 ;  /* 0x00000000030085a7 */ /* 0x000e64000800007f */
[----:B-1----:R-:W-:Y:S05]  /*29810*/  @!P0 BRA `(.L_x_572) ;  /* 0xfffffffc00f08947 */ /* 0x002fea000383ffff */
.L_x_568:
[----:B------:R-:W-:Y:S05]  /*29820*/  BSYNC B0 ;  /* 0x0000000000007941 */ /* 0x000fea0003800000 */
.L_x_567:
[----:B------:R-:W-:Y:S05]  /*29830*/  EXIT ;  /* 0x000000000000794d */ /* 0x000fea0003800000 */
.L_x_17:
[----:B-1----:R-:W-:-:S04]  /*29840*/  IMAD.U32 R3, RZ, RZ, UR6 ;  /* 0x00000006ff037e24 */ /* 0x002fc8000f8e00ff */
[----:B------:R1:W3:Y:S03]  /*29850*/  SYNCS.PHASECHK.TRANS64.TRYWAIT P0, [R3+URZ], R0 ;  /* 0x00000000030075a7 */ /* 0x0002e6000800017f */
[----:B---3--:R-:W-:Y:S05]  /*29860*/  @!P0 NANOSLEEP.SYNCS 0x989680 ;  /* 0x009896800000895d */ /* 0x008fea0003900000 */
[----:B------:R-:W3:Y:S02]  /*29870*/  @!P0 SYNCS.PHASECHK.TRANS64 P0, [R3+URZ], R0 ;  /* 0x00000000030085a7 */ /* 0x000ee4000800007f */
[----:B---3--:R-:W-:Y:S05]  /*29880*/  @!P0 BRA `(.L_x_17) ;  /* 0xfffffffc00ec8947 */ /* 0x008fea000383ffff */
[----:B------:R-:W-:Y:S05]  /*29890*/  BRA `(.L_x_16) ;  /* 0xfffffd9000947947 */ /* 0x000fea000383ffff */
.L_x_23:
[----:B-----5:R1:W-:Y:S02]  /*298a0*/  STL [R1+0x468], R2 ;  /* 0x0004680201007387 */ /* 0x0203e40000100800 */
[----:B-1----:R-:W-:-:S04]  /*298b0*/  IMAD.U32 R2, RZ, RZ, UR16 ;  /* 0x00000010ff027e24 */ /* 0x002fc8000f8e00ff */
[----:B------:R1:W3:Y:S03]  /*298c0*/  SYNCS.PHASECHK.TRANS64.TRYWAIT P0, [R2+URZ], R0 ;  /* 0x00000000020075a7 */ /* 0x0002e6000800017f */
[----:B---3--:R-:W-:Y:S05]  /*298d0*/  @!P0 NANOSLEEP.SYNCS 0x989680 ;  /* 0x009896800000895d */ /* 0x008fea0003900000 */
[----:B------:R1:W3:Y:S02]  /*298e0*/  @!P0 SYNCS.PHASECHK.TRANS64 P0, [R2+URZ], R0 ;  /* 0x00000000020085a7 */ /* 0x0002e4000800007f */
[----:B-1----:R1:W5:Y:S02]  /*298f0*/  LDL.LU R2, [R1+0x468] ;  /* 0x0004680001027983 */ /* 0x0023640000300800 */
[----:B-1-3--:R-:W-:Y:S05]  /*29900*/  @!P0 BRA `(.L_x_23) ;  /* 0xfffffffc00e48947 */ /* 0x00afea000383ffff */
[----:B------:R-:W-:Y:S05]  /*29910*/  BRA `(.L_x_22) ;  /* 0xfffffdf400487947 */ /* 0x000fea000383ffff */
.L_x_554:
[----:B------:R-:W-:Y:S01]  /*29920*/  BSSY B1, `(.L_x_573) ;  /* 0x0000006000017945 */ /* 0x000fe20003800000 */
[----:B------:R-:W-:-:S07]  /*29930*/  IMAD.MOV.U32 R2, RZ, RZ, -0x1 ;  /* 0xffffffffff027424 */ /* 0x000fce00078e00ff */
[----:B------:R-:W-:Y:S05]  /*29940*/  WARPSYNC.COLLECTIVE R2, `(.L_x_574) ;  /* 0x00000000020c7348 */ /* 0x000fea0003c00000 */
[----:B------:R-:W-:Y:S02]  /*29950*/  ELECT P1, UR62, PT ;  /* 0x00000000003e782f */ /* 0x000fe40003820000 */
[----:B------:R-:W-:Y:S01]  /*29960*/  MOV R2, UR62 ;  /* 0x0000003e00027c02 */ /* 0x000fe20008000f00 */
[----:B------:R-:W-:Y:S10]  /*29970*/  ENDCOLLECTIVE ;  /* 0x000000000000791b */ /* 0x000ff40003800000 */
.L_x_574:
[----:B------:R-:W-:Y:S05]  /*29980*/  BSYNC B1 ;  /* 0x0000000000017941 */ /* 0x000fea0003800000 */
.L_x_573:
[----:B------:R-:W-:Y:S05]  /*29990*/  BRA `(.L_x_575) ;  /* 0xfffffff000507947 */ /* 0x000fea000383ffff */
.L_x_557:
[----:B-1----:R1:W2:Y:S02]  /*299a0*/  SYNCS.PHASECHK.TRANS64.TRYWAIT P1, [R16+URZ+0x18], R11 ;  /* 0x0000180b100075a7 */ /* 0x0022a4000802017f */
[----:B--2---:R-:W-:Y:S05]  /*299b0*/  @!P1 NANOSLEEP.SYNCS 0x989680 ;  /* 0x009896800000995d */ /* 0x004fea0003900000 */
[----:B------:R-:W2:Y:S02]  /*299c0*/  @!P1 SYNCS.PHASECHK.TRANS64 P1, [R16+URZ+0x18], R11 ;  /* 0x0000180b100095a7 */ /* 0x000ea4000802007f */
[----:B--2---:R-:W-:Y:S05]  /*299d0*/  @!P1 BRA `(.L_x_557) ;  /* 0xfffffffc00f09947 */ /* 0x004fea000383ffff */
[----:B------:R-:W-:Y:S05]  /*299e0*/  BRA `(.L_x_576) ;  /* 0xfffffff000847947 */ /* 0x000fea000383ffff */
.L_x_566:
[----:B------:R-:W-:Y:S01]  /*299f0*/  BSSY B0, `(.L_x_577) ;  /* 0x0000006000007945 */ /* 0x000fe20003800000 */
[----:B------:R-:W-:-:S07]  /*29a00*/  IMAD.MOV.U32 R2, RZ, RZ, -0x1 ;  /* 0xffffffffff027424 */ /* 0x000fce00078e00ff */
[----:B------:R-:W-:Y:S05]  /*29a10*/  WARPSYNC.COLLECTIVE R2, `(.L_x_578) ;  /* 0x00000000020c7348 */ /* 0x000fea0003c00000 */
[----:B------:R-:W-:Y:S02]  /*29a20*/  ELECT P1, UR62, PT ;  /* 0x00000000003e782f */ /* 0x000fe40003820000 */
[----:B------:R-:W-:Y:S01]  /*29a30*/  MOV R2, UR62 ;  /* 0x0000003e00027c02 */ /* 0x000fe20008000f00 */
[----:B------:R-:W-:Y:S10]  /*29a40*/  ENDCOLLECTIVE ;  /* 0x000000000000791b */ /* 0x000ff40003800000 */
.L_x_578:
[----:B------:R-:W-:Y:S05]  /*29a50*/  BSYNC B0 ;  /* 0x0000000000007941 */ /* 0x000fea0003800000 */
.L_x_577:
[----:B------:R-:W-:Y:S01]  /*29a60*/  PLOP3.LUT P0, PT, P1, PT, PT, 0x80, 0x0 ;  /* 0x000000000000781c */ /* 0x000fe20000f0f070 */
[----:B------:R-:W-:-:S12]  /*29a70*/  BRA `(.L_x_579) ;  /* 0xfffffff800dc7947 */ /* 0x000fd8000383ffff */
.L_x_570:
[----:B0-----:R0:W1:Y:S02]  /*29a80*/  SYNCS.PHASECHK.TRANS64.TRYWAIT P0, [R3+URZ], R2 ;  /* 0x00000002030075a7 */ /* 0x001064000800017f */
[----:B-1----:R-:W-:Y:S05]  /*29a90*/  @!P0 NANOSLEEP.SYNCS 0x989680 ;  /* 0x009896800000895d */ /* 0x002fea0003900000 */
[----:B------:R-:W1:Y:S02]  /*29aa0*/  @!P0 SYNCS.PHASECHK.TRANS64 P0, [R3+URZ], R2 ;  /* 0x00000002030085a7 */ /* 0x000e64000800007f */
[----:B-1----:R-:W-:Y:S05]  /*29ab0*/  @!P0 BRA `(.L_x_570) ;  /* 0xfffffffc00f08947 */ /* 0x002fea000383ffff */
[----:B------:R-:W-:Y:S05]  /*29ac0*/  BRA `(.L_x_580) ;  /* 0xfffffffc00047947 */ /* 0x000fea000383ffff */
.L_x_571:
[----:B0-----:R0:W1:Y:S02]  /*29ad0*/  SYNCS.PHASECHK.TRANS64.TRYWAIT P0, [R3+URZ], R2 ;  /* 0x00000002030075a7 */ /* 0x001064000800017f */
[----:B-1----:R-:W-:Y:S05]  /*29ae0*/  @!P0 NANOSLEEP.SYNCS 0x989680 ;  /* 0x009896800000895d */ /* 0x002fea0003900000 */
[----:B------:R-:W1:Y:S02]  /*29af0*/  @!P0 SYNCS.PHASECHK.TRANS64 P0, [R3+URZ], R2 ;  /* 0x00000002030085a7 */ /* 0x000e64000800007f */
[----:B-1----:R-:W-:Y:S05]  /*29b00*/  @!P0 BRA `(.L_x_571) ;  /* 0xfffffffc00f08947 */ /* 0x002fea000383ffff */
[----:B------:R-:W-:Y:S05]  /*29b10*/  BRA `(.L_x_581) ;  /* 0xfffffffc00147947 */ /* 0x000fea000383ffff */
.L_x_582:
[----:B------:R-:W-:-:S00]  /*29b20*/  BRA `(.L_x_582) ;  /* 0xfffffffc00fc7947 */ /* 0x000fc0000383ffff */
[----:B------:R-:W-:-:S00]  /*29b30*/  NOP ;  /* 0x0000000000007918 */ /* 0x000fc00000000000 */
        /* <DEDUP_REMOVED lines=12> */
.L_x_583:


//--------------------- .nv.shared._ZN7cutlass13device_kernelINS_4gemm6kernel13GemmUniversalIN4cute5tupleIJiiiiEEENS1_10collective13CollectiveMmaINS1_37MainloopSm90TmaGmmaWarpSpecializedFP8ILi3ENS5_IJNS4_1CILi1EEESB_SB_EEENS1_35KernelTmaWarpSpecializedCooperativeEEENS5_IJNSA_ILi256EEESF_NSA_ILi128EEEEEENS_12float_e5m2_tENS5_IJlSB_lEEENS_12float_e4m3_tESJ_NS4_8TiledMMAINS4_8MMA_AtomIJNS4_4SM904GMMA31MMA_64x256x32_F32E5M2E4M3_SS_TNILNSO_7ScaleInE1ELSQ_1EEEEEENS4_6LayoutINS5_IJNSA_ILi2EEESB_SB_EEENS5_IJSB_NSA_ILi0EEESW_EEEEENS5_IJNS4_10UnderscoreESZ_SZ_EEEEENS4_13SM90_TMA_LOADENS4_14ComposedLayoutINS4_7SwizzleILi3ELi4ELi3EEENS4_18smem_ptr_flag_bitsILi8EEENST_INS5_IJNSA_ILi8EEESG_EEENS5_IJSG_SB_EEEEEEEvNS4_8identityES12_S1C_vS1D_EENS_8epilogue10collective6detail29Sm90TmaWarpSpecializedAdapterINS1G_15DefaultEpilogueISI_SJ_SJ_NS1F_6thread17LinearCombinationISI_Li1EffLNS1K_9ScaleType4KindE0ELNS_15FloatRoundStyleE2ESI_EENS1_15EpilogueDefaultEEEEEvvEEEEvNT_6ParamsE --------------------------
	.section	.nv.shared._ZN7cutlass13device_kernelINS_4gemm6kernel13GemmUniversalIN4cute5tupleIJiiiiEEENS1_10collective13CollectiveMmaINS1_37MainloopSm90TmaGmmaWarpSpecializedFP8ILi3ENS5_IJNS4_1CILi1EEESB_SB_EEENS1_35KernelTmaWarpSpecializedCooperativeEEENS5_IJNSA_ILi256EEESF_NSA_ILi128EEEEEENS_12float_e5m2_tENS5_IJlSB_lEEENS_12float_e4m3_tESJ_NS4_8TiledMMAINS4_8MMA_AtomIJNS4_4SM904GMMA31MMA_64x256x32_F32E5M2E4M3_SS_TNILNSO_7ScaleInE1ELSQ_1EEEEEENS4_6LayoutINS5_IJNSA_ILi2EEESB_SB_EEENS5_IJSB_NSA_ILi0EEESW_EEEEENS5_IJNS4_10UnderscoreESZ_SZ_EEEEENS4_13SM90_TMA_LOADENS4_14ComposedLayoutINS4_7SwizzleILi3ELi4ELi3EEENS4_18smem_ptr_flag_bitsILi8EEENST_INS5_IJNSA_ILi8EEESG_EEENS5_IJSG_SB_EEEEEEEvNS4_8identityES12_S1C_vS1D_EENS_8epilogue10collective6detail29Sm90TmaWarpSpecializedAdapterINS1G_15DefaultEpilogueISI_SJ_SJ_NS1F_6thread17LinearCombinationISI_Li1EffLNS1K_9ScaleType4KindE0ELNS_15FloatRoundStyleE2ESI_EENS1_15EpilogueDefaultEEEEEvvEEEEvNT_6ParamsE,"aw",@nobits
	.sectionflags	@""
	.align	16
	.zero		1024


//--------------------- .nv.shared.reserved.0     --------------------------
	.section	.nv.shared.reserved.0,"aw",@nobits
	.weak		__nv_reservedSMEM_offset_0_alias
	.size		__nv_reservedSMEM_offset_0_alias, 0, 0
	.other		__nv_reservedSMEM_offset_0_alias,@"STO_CUDA_RESERVED_SHARED STV_DEFAULT"
__nv_reservedSMEM_offset_0_alias:
	.zero		0


//--------------------- .nv.global                --------------------------
	.section	.nv.global,"aw",@nobits
.nv.global:
	.type		_ZN40_INTERNAL_d732a7d8_4_k_cu_9f5186b4_338274cute1_E,@object
	.size		_ZN40_INTERNAL_d732a7d8_4_k_cu_9f5186b4_338274cute1_E,(_ZN40_INTERNAL_d732a7d8_4_k_cu_9f5186b4_338274cuda3std3__45__cpo6cbeginE - _ZN40_INTERNAL_d732a7d8_4_k_cu_9f5186b4_338274cute1_E)
_ZN40_INTERNAL_d732a7d8_4_k_cu_9f5186b4_338274cute1_E:
	.zero		1
	.type		_ZN40_INTERNAL_d732a7d8_4_k_cu_9f5186b4_338274cuda3std3__45__cpo6cbeginE,@object
	.size		_ZN40_INTERNAL_d732a7d8_4_k_cu_9f5186b4_338274cuda3std3__45__cpo6cbeginE,(_ZN40_INTERNAL_d732a7d8_4_k_cu_9f5186b4_338274cuda3std3__48in_placeE - _ZN40_INTERNAL_d732a7d8_4_k_cu_9f5186b4_338274cuda3std3__45__cpo6cbeginE)
_ZN40_INTERNAL_d732a7d8_4_k_cu_9f5186b4_338274cuda3std3__45__cpo6cbeginE:
	.zero		1
	.type		_ZN40_INTERNAL_d732a7d8_4_k_cu_9f5186b4_338274cuda3std3__48in_placeE,@object
	.size		_ZN40_INTERNAL_d732a7d8_4_k_cu_9f5186b4_338274cuda3std3__48in_placeE,(_ZN40_INTERNAL_d732a7d8_4_k_cu_9f5186b4_338274cuda3std6ranges3__45__cpo9iter_moveE - _ZN40_INTERNAL_d732a7d8_4_k_cu_9f5186b4_338274cuda3std3__48in_placeE)
_ZN40_INTERNAL_d732a7d8_4_k_cu_9f5186b4_338274cuda3std3__48in_placeE:
	.zero		1
	.type		_ZN40_INTERNAL_d732a7d8_4_k_cu_9f5186b4_338274cuda3std6ranges3__45__cpo9iter_moveE,@object
	.size		_ZN40_INTERNAL_d732a7d8_4_k_cu_9f5186b4_338274cuda3std6ranges3__45__cpo9iter_moveE,(_ZN40_INTERNAL_d732a7d8_4_k_cu_9f5186b4_338274cuda3std3__45__cpo5beginE - _ZN40_INTERNAL_d732a7d8_4_k_cu_9f5186b4_338274cuda3std6ranges3__45__cpo9iter_moveE)
_ZN40_INTERNAL_d732a7d8_4_k_cu_9f5186b4_338274cuda3std6ranges3__45__cpo9iter_moveE:
	.zero		1
	.type		_ZN40_INTERNAL_d732a7d8_4_k_cu_9f5186b4_338274cuda3std3__45__cpo5beginE,@object
	.size		_ZN40_INTERNAL_d732a7d8_4_k_cu_9f5186b4_338274cuda3std3__45__cpo5beginE,(_ZN40_INTERNAL_d732a7d8_4_k_cu_9f5186b4_338274cuda3std3__442_GLOBAL__N__d732a7d8_4_k_cu_9f5186b4_338276ignoreE - _ZN40_INTERNAL_d732a7d8_4_k_cu_9f5186b4_338274cuda3std3__45__cpo5beginE)
_ZN40_INTERNAL_d732a7d8_4_k_cu_9f5186b4_338274cuda3std3__45__cpo5beginE:
	.zero		1
	.type		_ZN40_INTERNAL_d732a7d8_4_k_cu_9f5186b4_338274cuda3std3__442_GLOBAL__N__d732a7d8_4_k_cu_9f5186b4_338276ignoreE,@object
	.size		_ZN40_INTERNAL_d732a7d8_4_k_cu_9f5186b4_338274cuda3std3__442_GLOBAL__N__d732a7d8_4_k_cu_9f5186b4_338276ignoreE,(_ZN40_INTERNAL_d732a7d8_4_k_cu_9f5186b4_338274cute7productE - _ZN40_INTERNAL_d732a7d8_4_k_cu_9f5186b4_338274cuda3std3__442_GLOBAL__N__d732a7d8_4_k_cu_9f5186b4_338276ignoreE)
_ZN40_INTERNAL_d732a7d8_4_k_cu_9f5186b4_338274cuda3std3__442_GLOBAL__N__d732a7d8_4_k_cu_9f5186b4_338276ignoreE:
	.zero		1
	.type		_ZN40_INTERNAL_d732a7d8_4_k_cu_9f5186b4_338274cute7productE,@object
	.size		_ZN40_INTERNAL_d732a7d8_4_k_cu_9f5186b4_338274cute7productE,(_ZN40_INTERNAL_d732a7d8_4_k_cu_9f5186b4_338274cuda3std3__45__cpo3endE - _ZN40_INTERNAL_d732a7d8_4_k_cu_9f5186b4_338274cute7productE)
_ZN40_INTERNAL_d732a7d8_4_k_cu_9f5186b4_338274cute7productE:
	.zero		1
	.type		_ZN40_INTERNAL_d732a7d8_4_k_cu_9f5186b4_338274cuda3std3__45__cpo3endE,@object
	.size		_ZN40_INTERNAL_d732a7d8_4_k_cu_9f5186b4_338274cuda3std3__45__cpo3endE,(_ZN40_INTERNAL_d732a7d8_4_k_cu_9f5186b4_338274cuda3std3__419piecewise_constructE - _ZN40_INTERNAL_d732a7d8_4_k_cu_9f5186b4_338274cuda3std3__45__cpo3endE)
_ZN40_INTERNAL_d732a7d8_4_k_cu_9f5186b4_338274cuda3std3__45__cpo3endE:
	.zero		1
	.type		_ZN40_INTERNAL_d732a7d8_4_k_cu_9f5186b4_338274cuda3std3__419piecewise_constructE,@object
	.size		_ZN40_INTERNAL_d732a7d8_4_k_cu_9f5186b4_338274cuda3std3__419piecewise_constructE,(_ZN40_INTERNAL_d732a7d8_4_k_cu_9f5186b4_338274cuda3std3__45__cpo4cendE - _ZN40_INTERNAL_d732a7d8_4_k_cu_9f5186b4_338274cuda3std3__419piecewise_constructE)
_ZN40_INTERNAL_d732a7d8_4_k_cu_9f5186b4_338274cuda3std3__419piecewise_constructE:
	.zero		1
	.type		_ZN40_INTERNAL_d732a7d8_4_k_cu_9f5186b4_338274cuda3std3__45__cpo4cendE,@object
	.size		_ZN40_INTERNAL_d732a7d8_4_k_cu_9f5186b4_338274cuda3std3__45__cpo4cendE,(_ZN40_INTERNAL_d732a7d8_4_k_cu_9f5186b4_338274cuda3std6ranges3__45__cpo4swapE - _ZN40_INTERNAL_d732a7d8_4_k_cu_9f5186b4_338274cuda3std3__45__cpo4cendE)
_ZN40_INTERNAL_d732a7d8_4_k_cu_9f5186b4_338274cuda3std3__45__cpo4cendE:
	.zero		1
	.type		_ZN40_INTERNAL_d732a7d8_4_k_cu_9f5186b4_338274cuda3std6ranges3__45__cpo4swapE,@object
	.size		_ZN40_INTERNAL_d732a7d8_4_k_cu_9f5186b4_338274cuda3std6ranges3__45__cpo4swapE,(.L_7 - _ZN40_INTERNAL_d732a7d8_4_k_cu_9f5186b4_338274cuda3std6ranges3__45__cpo4swapE)
_ZN40_INTERNAL_d732a7d8_4_k_cu_9f5186b4_338274cuda3std6ranges3__45__cpo4swapE:
	.zero		1
.L_7:


//--------------------- .nv.constant0._ZN7cutlass13device_kernelINS_4gemm6kernel13GemmUniversalIN4cute5tupleIJiiiiEEENS1_10collective13CollectiveMmaINS1_37MainloopSm90TmaGmmaWarpSpecializedFP8ILi3ENS5_IJNS4_1CILi1EEESB_SB_EEENS1_35KernelTmaWarpSpecializedCooperativeEEENS5_IJNSA_ILi256EEESF_NSA_ILi128EEEEEENS_12float_e5m2_tENS5_IJlSB_lEEENS_12float_e4m3_tESJ_NS4_8TiledMMAINS4_8MMA_AtomIJNS4_4SM904GMMA31MMA_64x256x32_F32E5M2E4M3_SS_TNILNSO_7ScaleInE1ELSQ_1EEEEEENS4_6LayoutINS5_IJNSA_ILi2EEESB_SB_EEENS5_IJSB_NSA_ILi0EEESW_EEEEENS5_IJNS4_10UnderscoreESZ_SZ_EEEEENS4_13SM90_TMA_LOADENS4_14ComposedLayoutINS4_7SwizzleILi3ELi4ELi3EEENS4_18smem_ptr_flag_bitsILi8EEENST_INS5_IJNSA_ILi8EEESG_EEENS5_IJSG_SB_EEEEEEEvNS4_8identityES12_S1C_vS1D_EENS_8epilogue10collective6detail29Sm90TmaWarpSpecializedAdapterINS1G_15DefaultEpilogueISI_SJ_SJ_NS1F_6thread17LinearCombinationISI_Li1EffLNS1K_9ScaleType4KindE0ELNS_15FloatRoundStyleE2ESI_EENS1_15EpilogueDefaultEEEEEvvEEEEvNT_6ParamsE --------------------------
	.section	.nv.constant0._ZN7cutlass13device_kernelINS_4gemm6kernel13GemmUniversalIN4cute5tupleIJiiiiEEENS1_10collective13CollectiveMmaINS1_37MainloopSm90TmaGmmaWarpSpecializedFP8ILi3ENS5_IJNS4_1CILi1EEESB_SB_EEENS1_35KernelTmaWarpSpecializedCooperativeEEENS5_IJNSA_ILi256EEESF_NSA_ILi128EEEEEENS_12float_e5m2_tENS5_IJlSB_lEEENS_12float_e4m3_tESJ_NS4_8TiledMMAINS4_8MMA_AtomIJNS4_4SM904GMMA31MMA_64x256x32_F32E5M2E4M3_SS_TNILNSO_7ScaleInE1ELSQ_1EEEEEENS4_6LayoutINS5_IJNSA_ILi2EEESB_SB_EEENS5_IJSB_NSA_ILi0EEESW_EEEEENS5_IJNS4_10UnderscoreESZ_SZ_EEEEENS4_13SM90_TMA_LOADENS4_14ComposedLayoutINS4_7SwizzleILi3ELi4ELi3EEENS4_18smem_ptr_flag_bitsILi8EEENST_INS5_IJNSA_ILi8EEESG_EEENS5_IJSG_SB_EEEEEEEvNS4_8identityES12_S1C_vS1D_EENS_8epilogue10collective6detail29Sm90TmaWarpSpecializedAdapterINS1G_15DefaultEpilogueISI_SJ_SJ_NS1F_6thread17LinearCombinationISI_Li1EffLNS1K_9ScaleType4KindE0ELNS_15FloatRoundStyleE2ESI_EENS1_15EpilogueDefaultEEEEEvvEEEEvNT_6ParamsE,"a",@progbits
	.sectionflags	@""
	.align	4
.nv.constant0._ZN7cutlass13device_kernelINS_4gemm6kernel13GemmUniversalIN4cute5tupleIJiiiiEEENS1_10collective13CollectiveMmaINS1_37MainloopSm90TmaGmmaWarpSpecializedFP8ILi3ENS5_IJNS4_1CILi1EEESB_SB_EEENS1_35KernelTmaWarpSpecializedCooperativeEEENS5_IJNSA_ILi256EEESF_NSA_ILi128EEEEEENS_12float_e5m2_tENS5_IJlSB_lEEENS_12float_e4m3_tESJ_NS4_8TiledMMAINS4_8MMA_AtomIJNS4_4SM904GMMA31MMA_64x256x32_F32E5M2E4M3_SS_TNILNSO_7ScaleInE1ELSQ_1EEEEEENS4_6LayoutINS5_IJNSA_ILi2EEESB_SB_EEENS5_IJSB_NSA_ILi0EEESW_EEEEENS5_IJNS4_10UnderscoreESZ_SZ_EEEEENS4_13SM90_TMA_LOADENS4_14ComposedLayoutINS4_7SwizzleILi3ELi4ELi3EEENS4_18smem_ptr_flag_bitsILi8EEENST_INS5_IJNSA_ILi8EEESG_EEENS5_IJSG_SB_EEEEEEEvNS4_8identityES12_S1C_vS1D_EENS_8epilogue10collective6detail29Sm90TmaWarpSpecializedAdapterINS1G_15DefaultEpilogueISI_SJ_SJ_NS1F_6thread17LinearCombinationISI_Li1EffLNS1K_9ScaleType4KindE0ELNS_15FloatRoundStyleE2ESI_EENS1_15EpilogueDefaultEEEEEvvEEEEvNT_6ParamsE:
	.zero		1664


//--------------------- SYMBOLS --------------------------

	.type		.nv.reservedSmem.offset0,@object
	.size		.nv.reservedSmem.offset0,0x4
